	.target	sm_100a

	.elftype	@"ET_EXEC"


//--------------------- .note.nv.tkinfo           --------------------------
	.section	.note.nv.tkinfo,"",@"SHT_NOTE"
	.sectionflags	@"SHF_NOTE_NV_TKINFO"
	.tkinfo
        /*0018*/ 	.word	0x00000002
        /*0030*/ 	.string	""
        /*0030*/ 	.string	"ptxas"
        /*0030*/ 	.string	"Cuda compilation tools, release 13.0, V13.0.88"
        /*0030*/ 	.string	"Build cuda_13.0.r13.0/compiler.36424714_0"
        /*0030*/ 	.string	"-arch sm_100a -m 64 "



//--------------------- .note.nv.cuinfo           --------------------------
	.section	.note.nv.cuinfo,"",@"SHT_NOTE"
	.sectionflags	@"SHF_NOTE_NV_CUINFO"
        /*0018*/ 	.short	0x0002
        /*001a*/ 	.short	0x0064
        /*001c*/ 	.short	0x0082
	.zero		2


//--------------------- .nv.info                  --------------------------
	.section	.nv.info,"",@"SHT_CUDA_INFO"
	.align	4


	//----- nvinfo : EIATTR_REGCOUNT
	.align		4
        /*0000*/ 	.byte	0x04, 0x2f
        /*0002*/ 	.short	(.L_20 - .L_19)
	.align		4
.L_19:
        /*0004*/ 	.word	index@(_ZN7cutlass13device_kernelINS_4gemm6kernel13GemmUniversalIN4cute5tupleIJiiiiEEENS1_10collective13CollectiveMmaINS1_35MainloopSm100TmaUmmaWarpSpecializedILi10ELi2ELi4ENS5_IJNS4_1CILi4EEESB_NSA_ILi1EEEEEEEENS5_IJNSA_ILi64EEENSA_ILi256EEESF_EEENS_12float_e4m3_tENS5_IJlSC_lEEESI_SJ_NS4_8TiledMMAINS4_8MMA_AtomIJNS4_10MMA_TraitsINS4_19SM100_MMA_F8F6F4_SSEJSI_SI_fSF_SG_NS4_17integral_constantINS4_4UMMA5MajorELSQ_0EEESR_NSO_INSP_7ScaleInELSS_0EEEST_EEEEEENS4_6LayoutINS5_IJSC_SC_SC_EEENS5_IJNSA_ILi0EEESY_SY_EEEEENS5_IJNS4_10UnderscoreES11_S11_EEEEENS4_23SM90_TMA_LOAD_MULTICASTENS4_14ComposedLayoutINS4_7SwizzleILi2ELi4ELi3EEENS4_18smem_ptr_flag_bitsILi8EEENSW_INS5_IJNSA_ILi8EEESF_EEENS5_IJSF_SC_EEEEEEEvNS4_8identityES14_S1E_vS1F_EENS_8epilogue10collective18CollectiveEpilogueINS1H_23Sm100TmaWarpSpecializedILi4ELi2ELi32ELb0ELb0EEEJSH_NS5_IJNSW_ISF_SC_EES1M_EEESI_SJ_SI_SJ_NS1H_6fusion15FusionCallbacksIS1L_NS1O_17LinearCombinationISI_fSI_fLNS_15FloatRoundStyleE2EEESH_S1N_JEEENS4_5SM1004TMEM4LOAD26SM100_TMEM_LOAD_16dp32b32xENS4_13SM90_TMA_LOADES1E_NS4_39AutoVectorizingCopyWithAssumedAlignmentILi128EEENS4_14SM90_TMA_STOREES1E_S20_S20_EEEvvEEEEvNT_6ParamsE)
        /*0008*/ 	.word	0x00000076


	//----- nvinfo : EIATTR_FRAME_SIZE
	.align		4
.L_20:
        /*000c*/ 	.byte	0x04, 0x11
        /*000e*/ 	.short	(.L_22 - .L_21)
	.align		4
.L_21:
        /*0010*/ 	.word	index@($__internal_2_$__cuda_sm10x_tcgen05_guardrail_trap_unallocated_columns_being_dealloced)
        /*0014*/ 	.word	0x00000000


	//----- nvinfo : EIATTR_FRAME_SIZE
	.align		4
.L_22:
        /*0018*/ 	.byte	0x04, 0x11
        /*001a*/ 	.short	(.L_24 - .L_23)
	.align		4
.L_23:
        /*001c*/ 	.word	index@($__internal_1_$__cuda_sm10x_tcgen05_guardrail_trap_phase_invalid_during_alloc)
        /*0020*/ 	.word	0x00000000


	//----- nvinfo : EIATTR_FRAME_SIZE
	.align		4
.L_24:
        /*0024*/ 	.byte	0x04, 0x11
        /*0026*/ 	.short	(.L_26 - .L_25)
	.align		4
.L_25:
        /*0028*/ 	.word	index@($__internal_0_$__cuda_sm10x_tcgen05_guardrail_trap_col_being_dealloced_not_returned_by_alloc)
        /*002c*/ 	.word	0x00000000


	//----- nvinfo : EIATTR_FRAME_SIZE
	.align		4
.L_26:
        /*0030*/ 	.byte	0x04, 0x11
        /*0032*/ 	.short	(.L_28 - .L_27)
	.align		4
.L_27:
        /*0034*/ 	.word	index@(_ZN7cutlass13device_kernelINS_4gemm6kernel13GemmUniversalIN4cute5tupleIJiiiiEEENS1_10collective13CollectiveMmaINS1_35MainloopSm100TmaUmmaWarpSpecializedILi10ELi2ELi4ENS5_IJNS4_1CILi4EEESB_NSA_ILi1EEEEEEEENS5_IJNSA_ILi64EEENSA_ILi256EEESF_EEENS_12float_e4m3_tENS5_IJlSC_lEEESI_SJ_NS4_8TiledMMAINS4_8MMA_AtomIJNS4_10MMA_TraitsINS4_19SM100_MMA_F8F6F4_SSEJSI_SI_fSF_SG_NS4_17integral_constantINS4_4UMMA5MajorELSQ_0EEESR_NSO_INSP_7ScaleInELSS_0EEEST_EEEEEENS4_6LayoutINS5_IJSC_SC_SC_EEENS5_IJNSA_ILi0EEESY_SY_EEEEENS5_IJNS4_10UnderscoreES11_S11_EEEEENS4_23SM90_TMA_LOAD_MULTICASTENS4_14ComposedLayoutINS4_7SwizzleILi2ELi4ELi3EEENS4_18smem_ptr_flag_bitsILi8EEENSW_INS5_IJNSA_ILi8EEESF_EEENS5_IJSF_SC_EEEEEEEvNS4_8identityES14_S1E_vS1F_EENS_8epilogue10collective18CollectiveEpilogueINS1H_23Sm100TmaWarpSpecializedILi4ELi2ELi32ELb0ELb0EEEJSH_NS5_IJNSW_ISF_SC_EES1M_EEESI_SJ_SI_SJ_NS1H_6fusion15FusionCallbacksIS1L_NS1O_17LinearCombinationISI_fSI_fLNS_15FloatRoundStyleE2EEESH_S1N_JEEENS4_5SM1004TMEM4LOAD26SM100_TMEM_LOAD_16dp32b32xENS4_13SM90_TMA_LOADES1E_NS4_39AutoVectorizingCopyWithAssumedAlignmentILi128EEENS4_14SM90_TMA_STOREES1E_S20_S20_EEEvvEEEEvNT_6ParamsE)
        /*0038*/ 	.word	0x00000000


	//----- nvinfo : EIATTR_MIN_STACK_SIZE
	.align		4
.L_28:
        /*003c*/ 	.byte	0x04, 0x12
        /*003e*/ 	.short	(.L_30 - .L_29)
	.align		4
.L_29:
        /*0040*/ 	.word	index@(_ZN7cutlass13device_kernelINS_4gemm6kernel13GemmUniversalIN4cute5tupleIJiiiiEEENS1_10collective13CollectiveMmaINS1_35MainloopSm100TmaUmmaWarpSpecializedILi10ELi2ELi4ENS5_IJNS4_1CILi4EEESB_NSA_ILi1EEEEEEEENS5_IJNSA_ILi64EEENSA_ILi256EEESF_EEENS_12float_e4m3_tENS5_IJlSC_lEEESI_SJ_NS4_8TiledMMAINS4_8MMA_AtomIJNS4_10MMA_TraitsINS4_19SM100_MMA_F8F6F4_SSEJSI_SI_fSF_SG_NS4_17integral_constantINS4_4UMMA5MajorELSQ_0EEESR_NSO_INSP_7ScaleInELSS_0EEEST_EEEEEENS4_6LayoutINS5_IJSC_SC_SC_EEENS5_IJNSA_ILi0EEESY_SY_EEEEENS5_IJNS4_10UnderscoreES11_S11_EEEEENS4_23SM90_TMA_LOAD_MULTICASTENS4_14ComposedLayoutINS4_7SwizzleILi2ELi4ELi3EEENS4_18smem_ptr_flag_bitsILi8EEENSW_INS5_IJNSA_ILi8EEESF_EEENS5_IJSF_SC_EEEEEEEvNS4_8identityES14_S1E_vS1F_EENS_8epilogue10collective18CollectiveEpilogueINS1H_23Sm100TmaWarpSpecializedILi4ELi2ELi32ELb0ELb0EEEJSH_NS5_IJNSW_ISF_SC_EES1M_EEESI_SJ_SI_SJ_NS1H_6fusion15FusionCallbacksIS1L_NS1O_17LinearCombinationISI_fSI_fLNS_15FloatRoundStyleE2EEESH_S1N_JEEENS4_5SM1004TMEM4LOAD26SM100_TMEM_LOAD_16dp32b32xENS4_13SM90_TMA_LOADES1E_NS4_39AutoVectorizingCopyWithAssumedAlignmentILi128EEENS4_14SM90_TMA_STOREES1E_S20_S20_EEEvvEEEEvNT_6ParamsE)
        /*0044*/ 	.word	0x00000000
.L_30:


//--------------------- .nv.compat                --------------------------
	.section	.nv.compat,"",@"SHT_CUDA_COMPAT_INFO"
	.align	4
        /*0000*/ 	.byte	0x02, 0x09, 0x01, 0x00, 0x02, 0x02, 0x02, 0x00, 0x02, 0x05, 0x05, 0x00, 0x03, 0x07, 0x01, 0x01
        /*0010*/ 	.byte	0x02, 0x03, 0x01, 0x00, 0x02, 0x06, 0x01, 0x00, 0x04, 0x0b, 0x08, 0x00, 0x09, 0x00, 0x00, 0x00
        /*0020*/ 	.byte	0x00, 0x00, 0x00, 0x00


//--------------------- .nv.info._ZN7cutlass13device_kernelINS_4gemm6kernel13GemmUniversalIN4cute5tupleIJiiiiEEENS1_10collective13CollectiveMmaINS1_35MainloopSm100TmaUmmaWarpSpecializedILi10ELi2ELi4ENS5_IJNS4_1CILi4EEESB_NSA_ILi1EEEEEEEENS5_IJNSA_ILi64EEENSA_ILi256EEESF_EEENS_12float_e4m3_tENS5_IJlSC_lEEESI_SJ_NS4_8TiledMMAINS4_8MMA_AtomIJNS4_10MMA_TraitsINS4_19SM100_MMA_F8F6F4_SSEJSI_SI_fSF_SG_NS4_17integral_constantINS4_4UMMA5MajorELSQ_0EEESR_NSO_INSP_7ScaleInELSS_0EEEST_EEEEEENS4_6LayoutINS5_IJSC_SC_SC_EEENS5_IJNSA_ILi0EEESY_SY_EEEEENS5_IJNS4_10UnderscoreES11_S11_EEEEENS4_23SM90_TMA_LOAD_MULTICASTENS4_14ComposedLayoutINS4_7SwizzleILi2ELi4ELi3EEENS4_18smem_ptr_flag_bitsILi8EEENSW_INS5_IJNSA_ILi8EEESF_EEENS5_IJSF_SC_EEEEEEEvNS4_8identityES14_S1E_vS1F_EENS_8epilogue10collective18CollectiveEpilogueINS1H_23Sm100TmaWarpSpecializedILi4ELi2ELi32ELb0ELb0EEEJSH_NS5_IJNSW_ISF_SC_EES1M_EEESI_SJ_SI_SJ_NS1H_6fusion15FusionCallbacksIS1L_NS1O_17LinearCombinationISI_fSI_fLNS_15FloatRoundStyleE2EEESH_S1N_JEEENS4_5SM1004TMEM4LOAD26SM100_TMEM_LOAD_16dp32b32xENS4_13SM90_TMA_LOADES1E_NS4_39AutoVectorizingCopyWithAssumedAlignmentILi128EEENS4_14SM90_TMA_STOREES1E_S20_S20_EEEvvEEEEvNT_6ParamsE --------------------------
	.section	.nv.info._ZN7cutlass13device_kernelINS_4gemm6kernel13GemmUniversalIN4cute5tupleIJiiiiEEENS1_10collective13CollectiveMmaINS1_35MainloopSm100TmaUmmaWarpSpecializedILi10ELi2ELi4ENS5_IJNS4_1CILi4EEESB_NSA_ILi1EEEEEEEENS5_IJNSA_ILi64EEENSA_ILi256EEESF_EEENS_12float_e4m3_tENS5_IJlSC_lEEESI_SJ_NS4_8TiledMMAINS4_8MMA_AtomIJNS4_10MMA_TraitsINS4_19SM100_MMA_F8F6F4_SSEJSI_SI_fSF_SG_NS4_17integral_constantINS4_4UMMA5MajorELSQ_0EEESR_NSO_INSP_7ScaleInELSS_0EEEST_EEEEEENS4_6LayoutINS5_IJSC_SC_SC_EEENS5_IJNSA_ILi0EEESY_SY_EEEEENS5_IJNS4_10UnderscoreES11_S11_EEEEENS4_23SM90_TMA_LOAD_MULTICASTENS4_14ComposedLayoutINS4_7SwizzleILi2ELi4ELi3EEENS4_18smem_ptr_flag_bitsILi8EEENSW_INS5_IJNSA_ILi8EEESF_EEENS5_IJSF_SC_EEEEEEEvNS4_8identityES14_S1E_vS1F_EENS_8epilogue10collective18CollectiveEpilogueINS1H_23Sm100TmaWarpSpecializedILi4ELi2ELi32ELb0ELb0EEEJSH_NS5_IJNSW_ISF_SC_EES1M_EEESI_SJ_SI_SJ_NS1H_6fusion15FusionCallbacksIS1L_NS1O_17LinearCombinationISI_fSI_fLNS_15FloatRoundStyleE2EEESH_S1N_JEEENS4_5SM1004TMEM4LOAD26SM100_TMEM_LOAD_16dp32b32xENS4_13SM90_TMA_LOADES1E_NS4_39AutoVectorizingCopyWithAssumedAlignmentILi128EEENS4_14SM90_TMA_STOREES1E_S20_S20_EEEvvEEEEvNT_6ParamsE,"",@"SHT_CUDA_INFO"
	.sectionflags	@""
	.align	4


	//----- nvinfo : EIATTR_CUDA_API_VERSION
	.align		4
        /*0000*/ 	.byte	0x04, 0x37
        /*0002*/ 	.short	(.L_32 - .L_31)
.L_31:
        /*0004*/ 	.word	0x00000082


	//----- nvinfo : EIATTR_KPARAM_INFO
	.align		4
.L_32:
        /*0008*/ 	.byte	0x04, 0x17
        /*000a*/ 	.short	(.L_34 - .L_33)
.L_33:
        /*000c*/ 	.word	0x00000000
        /*0010*/ 	.short	0x0000
        /*0012*/ 	.short	0x0000
        /*0014*/ 	.byte	0x00, 0xf0, 0x01, 0x20


	//----- nvinfo : EIATTR_AT_ENTRY_FRAGMENTS
	.align		4
.L_34:
        /*0018*/ 	.byte	0x04, 0x4f
        /*001a*/ 	.short	(.L_36 - .L_35)


	//   ....[0]....
.L_35:
        /*001c*/ 	.word	0x00000006


	//----- nvinfo : EIATTR_RESERVED_SMEM_USED
	.align		4
.L_36:
        /*0020*/ 	.byte	0x01, 0x41
	.zero		2


	//----- nvinfo : EIATTR_SPARSE_MMA_MASK
	.align		4
        /*0024*/ 	.byte	0x03, 0x50
        /*0026*/ 	.short	0x0000


	//----- nvinfo : EIATTR_TCGEN05_1CTA_USED
	.align		4
        /*0028*/ 	.byte	0x01, 0x51
	.zero		2


	//----- nvinfo : EIATTR_MAXREG_COUNT
	.align		4
        /*002c*/ 	.byte	0x03, 0x1b
        /*002e*/ 	.short	0x00ff


	//----- nvinfo : EIATTR_NUM_BARRIERS
	.align		4
        /*0030*/ 	.byte	0x02, 0x4c
        /*0032*/ 	.byte	0x07
	.zero		1


	//----- nvinfo : EIATTR_EXTERNS
	.align		4
        /*0034*/ 	.byte	0x04, 0x0f
        /*0036*/ 	.short	(.L_38 - .L_37)


	//   ....[0]....
	.align		4
.L_37:
        /*0038*/ 	.word	index@(__assertfail)


	//----- nvinfo : EIATTR_MERCURY_ISA_VERSION
	.align		4
.L_38:
        /*003c*/ 	.byte	0x03, 0x5f
        /*003e*/ 	.short	0x0101


	//----- nvinfo : EIATTR_INT_WARP_WIDE_INSTR_OFFSETS
	.align		4
        /*0040*/ 	.byte	0x04, 0x31
        /*0042*/ 	.short	(.L_40 - .L_39)


	//   ....[0]....
.L_39:
        /*0044*/ 	.word	0x000043e0


	//   ....[1]....
        /*0048*/ 	.word	0x00004400


	//   ....[2]....
        /*004c*/ 	.word	0x00004430


	//   ....[3]....
        /*0050*/ 	.word	0x00004fb0


	//   ....[4]....
        /*0054*/ 	.word	0x00005020


	//   ....[5]....
        /*0058*/ 	.word	0x000050f0


	//   ....[6]....
        /*005c*/ 	.word	0x00005170


	//   ....[7]....
        /*0060*/ 	.word	0x00005260


	//   ....[8]....
        /*0064*/ 	.word	0x000052e0


	//   ....[9]....
        /*0068*/ 	.word	0x000053c0


	//   ....[10]....
        /*006c*/ 	.word	0x00005470


	//----- nvinfo : EIATTR_COOP_GROUP_MASK_REGIDS
	.align		4
.L_40:
        /*0070*/ 	.byte	0x04, 0x29
        /*0072*/ 	.short	(.L_42 - .L_41)


	//   ....[0]....
.L_41:
        /*0074*/ 	.word	0xffffffff


	//   ....[1]....
        /*0078*/ 	.word	0xffffffff


	//   ....[2]....
        /*007c*/ 	.word	0xffffffff


	//   ....[3]....
        /*0080*/ 	.word	0xffffffff


	//   ....[4]....
        /*0084*/ 	.word	0xffffffff


	//   ....[5]....
        /*0088*/ 	.word	0xffffffff


	//   ....[6]....
        /*008c*/ 	.word	0xffffffff


	//   ....[7]....
        /*0090*/ 	.word	0xffffffff


	//   ....[8]....
        /*0094*/ 	.word	0xffffffff


	//   ....[9]....
        /*0098*/ 	.word	0xffffffff


	//   ....[10]....
        /*009c*/ 	.word	0xffffffff


	//   ....[11]....
        /*00a0*/ 	.word	0xffffffff


	//   ....[12]....
        /*00a4*/ 	.word	0xffffffff


	//   ....[13]....
        /*00a8*/ 	.word	0xffffffff


	//----- nvinfo : EIATTR_COOP_GROUP_INSTR_OFFSETS
	.align		4
.L_42:
        /*00ac*/ 	.byte	0x04, 0x28
        /*00ae*/ 	.short	(.L_44 - .L_43)


	//   ....[0]....
.L_43:
        /*00b0*/ 	.word	0x00000080


	//   ....[1]....
        /*00b4*/ 	.word	0x000004e0


	//   ....[2]....
        /*00b8*/ 	.word	0x00000780


	//   ....[3]....
        /*00bc*/ 	.word	0x00000920


	//   ....[4]....
        /*00c0*/ 	.word	0x00000a20


	//   ....[5]....
        /*00c4*/ 	.word	0x00000b90


	//   ....[6]....
        /*00c8*/ 	.word	0x00000d30


	//   ....[7]....
        /*00cc*/ 	.word	0x00000ee0


	//   ....[8]....
        /*00d0*/ 	.word	0x00002480


	//   ....[9]....
        /*00d4*/ 	.word	0x000036b0


	//   ....[10]....
        /*00d8*/ 	.word	0x000038c0


	//   ....[11]....
        /*00dc*/ 	.word	0x000038f0


	//   ....[12]....
        /*00e0*/ 	.word	0x000042c0


	//   ....[13]....
        /*00e4*/ 	.word	0x000044f0


	//----- nvinfo : EIATTR_VRC_CTA_INIT_COUNT
	.align		4
.L_44:
        /*00e8*/ 	.byte	0x02, 0x4a
        /*00ea*/ 	.byte	0x80
	.zero		1


	//----- nvinfo : EIATTR_SYSCALL_OFFSETS
	.align		4
        /*00ec*/ 	.byte	0x04, 0x46
        /*00ee*/ 	.short	(.L_46 - .L_45)


	//   ....[0]....
.L_45:
        /*00f0*/ 	.word	0x000060e0


	//   ....[1]....
        /*00f4*/ 	.word	0x00006220


	//   ....[2]....
        /*00f8*/ 	.word	0x00006a10


	//   ....[3]....
        /*00fc*/ 	.word	0x000077a0


	//   ....[4]....
        /*0100*/ 	.word	0x000084f0


	//   ....[5]....
        /*0104*/ 	.word	0x00009270


	//----- nvinfo : EIATTR_MBARRIER_INSTR_OFFSETS
	.align		4
.L_46:
        /*0108*/ 	.byte	0x04, 0x39
        /*010a*/ 	.short	(.L_48 - .L_47)


	//   ....[0]....
.L_47:
        /*010c*/ 	.word	0x00000620
        /*0110*/ 	.word	0x000000ff
        /*0114*/ 	.word	0x00000000
        /*0118*/ 	.short	0x0100
        /*011a*/ 	.byte	0x04
	.zero		1


	//   ....[1]....
        /*011c*/ 	.word	0x00000630
        /*0120*/ 	.word	0x000000ff
        /*0124*/ 	.word	0x00000050
        /*0128*/ 	.short	0x0100
        /*012a*/ 	.byte	0x04
	.zero		1


	//   ....[2]....
        /*012c*/ 	.word	0x00000640
        /*0130*/ 	.word	0x000000ff
        /*0134*/ 	.word	0x00000008
        /*0138*/ 	.short	0x0100
        /*013a*/ 	.byte	0x04
	.zero		1


	//   ....[3]....
        /*013c*/ 	.word	0x00000650
        /*0140*/ 	.word	0x000000ff
        /*0144*/ 	.word	0x00000058
        /*0148*/ 	.short	0x0100
        /*014a*/ 	.byte	0x04
	.zero		1


	//   ....[4]....
        /*014c*/ 	.word	0x00000660
        /*0150*/ 	.word	0x000000ff
        /*0154*/ 	.word	0x00000010
        /*0158*/ 	.short	0x0100
        /*015a*/ 	.byte	0x04
	.zero		1


	//   ....[5]....
        /*015c*/ 	.word	0x00000670
        /*0160*/ 	.word	0x000000ff
        /*0164*/ 	.word	0x00000060
        /*0168*/ 	.short	0x0100
        /*016a*/ 	.byte	0x04
	.zero		1


	//   ....[6]....
        /*016c*/ 	.word	0x00000680
        /*0170*/ 	.word	0x000000ff
        /*0174*/ 	.word	0x00000018
        /*0178*/ 	.short	0x0100
        /*017a*/ 	.byte	0x04
	.zero		1


	//   ....[7]....
        /*017c*/ 	.word	0x00000690
        /*0180*/ 	.word	0x000000ff
        /*0184*/ 	.word	0x00000068
        /*0188*/ 	.short	0x0100
        /*018a*/ 	.byte	0x04
	.zero		1


	//   ....[8]....
        /*018c*/ 	.word	0x000006a0
        /*0190*/ 	.word	0x000000ff
        /*0194*/ 	.word	0x00000020
        /*0198*/ 	.short	0x0100
        /*019a*/ 	.byte	0x04
	.zero		1


	//   ....[9]....
        /*019c*/ 	.word	0x000006b0
        /*01a0*/ 	.word	0x000000ff
        /*01a4*/ 	.word	0x00000070
        /*01a8*/ 	.short	0x0100
        /*01aa*/ 	.byte	0x04
	.zero		1


	//   ....[10]....
        /*01ac*/ 	.word	0x000006c0
        /*01b0*/ 	.word	0x000000ff
        /*01b4*/ 	.word	0x00000028
        /*01b8*/ 	.short	0x0100
        /*01ba*/ 	.byte	0x04
	.zero		1


	//   ....[11]....
        /*01bc*/ 	.word	0x000006d0
        /*01c0*/ 	.word	0x000000ff
        /*01c4*/ 	.word	0x00000078
        /*01c8*/ 	.short	0x0100
        /*01ca*/ 	.byte	0x04
	.zero		1


	//   ....[12]....
        /*01cc*/ 	.word	0x000006e0
        /*01d0*/ 	.word	0x000000ff
        /*01d4*/ 	.word	0x00000030
        /*01d8*/ 	.short	0x0100
        /*01da*/ 	.byte	0x04
	.zero		1


	//   ....[13]....
        /*01dc*/ 	.word	0x000006f0
        /*01e0*/ 	.word	0x000000ff
        /*01e4*/ 	.word	0x00000080
        /*01e8*/ 	.short	0x0100
        /*01ea*/ 	.byte	0x04
	.zero		1


	//   ....[14]....
        /*01ec*/ 	.word	0x00000700
        /*01f0*/ 	.word	0x000000ff
        /*01f4*/ 	.word	0x00000038
        /*01f8*/ 	.short	0x0100
        /*01fa*/ 	.byte	0x04
	.zero		1


	//   ....[15]....
        /*01fc*/ 	.word	0x00000710
        /*0200*/ 	.word	0x000000ff
        /*0204*/ 	.word	0x00000088
        /*0208*/ 	.short	0x0100
        /*020a*/ 	.byte	0x04
	.zero		1


	//   ....[16]....
        /*020c*/ 	.word	0x00000720
        /*0210*/ 	.word	0x000000ff
        /*0214*/ 	.word	0x00000040
        /*0218*/ 	.short	0x0100
        /*021a*/ 	.byte	0x04
	.zero		1


	//   ....[17]....
        /*021c*/ 	.word	0x00000730
        /*0220*/ 	.word	0x000000ff
        /*0224*/ 	.word	0x00000090
        /*0228*/ 	.short	0x0100
        /*022a*/ 	.byte	0x04
	.zero		1


	//   ....[18]....
        /*022c*/ 	.word	0x00000740
        /*0230*/ 	.word	0x000000ff
        /*0234*/ 	.word	0x00000048
        /*0238*/ 	.short	0x0100
        /*023a*/ 	.byte	0x04
	.zero		1


	//   ....[19]....
        /*023c*/ 	.word	0x00000750
        /*0240*/ 	.word	0x000000ff
        /*0244*/ 	.word	0x00000098
        /*0248*/ 	.short	0x0100
        /*024a*/ 	.byte	0x04
	.zero		1


	//   ....[20]....
        /*024c*/ 	.word	0x00000890
        /*0250*/ 	.word	0x000000ff
        /*0254*/ 	.word	0x000000a0
        /*0258*/ 	.short	0x0100
        /*025a*/ 	.byte	0x04
	.zero		1


	//   ....[21]....
        /*025c*/ 	.word	0x000008a0
        /*0260*/ 	.word	0x000000ff
        /*0264*/ 	.word	0x000000c0
        /*0268*/ 	.short	0x0100
        /*026a*/ 	.byte	0x04
	.zero		1


	//   ....[22]....
        /*026c*/ 	.word	0x000008b0
        /*0270*/ 	.word	0x000000ff
        /*0274*/ 	.word	0x000000a8
        /*0278*/ 	.short	0x0100
        /*027a*/ 	.byte	0x04
	.zero		1


	//   ....[23]....
        /*027c*/ 	.word	0x000008c0
        /*0280*/ 	.word	0x000000ff
        /*0284*/ 	.word	0x000000c8
        /*0288*/ 	.short	0x0100
        /*028a*/ 	.byte	0x04
	.zero		1


	//   ....[24]....
        /*028c*/ 	.word	0x000008d0
        /*0290*/ 	.word	0x000000ff
        /*0294*/ 	.word	0x000000b0
        /*0298*/ 	.short	0x0100
        /*029a*/ 	.byte	0x04
	.zero		1


	//   ....[25]....
        /*029c*/ 	.word	0x000008e0
        /*02a0*/ 	.word	0x000000ff
        /*02a4*/ 	.word	0x000000d0
        /*02a8*/ 	.short	0x0100
        /*02aa*/ 	.byte	0x04
	.zero		1


	//   ....[26]....
        /*02ac*/ 	.word	0x000008f0
        /*02b0*/ 	.word	0x000000ff
        /*02b4*/ 	.word	0x000000b8
        /*02b8*/ 	.short	0x0100
        /*02ba*/ 	.byte	0x04
	.zero		1


	//   ....[27]....
        /*02bc*/ 	.word	0x00000900
        /*02c0*/ 	.word	0x000000ff
        /*02c4*/ 	.word	0x000000d8
        /*02c8*/ 	.short	0x0100
        /*02ca*/ 	.byte	0x04
	.zero		1


	//   ....[28]....
        /*02cc*/ 	.word	0x000009f0
        /*02d0*/ 	.word	0x000000ff
        /*02d4*/ 	.word	0x000000e0
        /*02d8*/ 	.short	0x0100
        /*02da*/ 	.byte	0x06
	.zero		1


	//   ....[29]....
        /*02dc*/ 	.word	0x00000a00
        /*02e0*/ 	.word	0x000000ff
        /*02e4*/ 	.word	0x000000e8
        /*02e8*/ 	.short	0x0100
        /*02ea*/ 	.byte	0x06
	.zero		1


	//   ....[30]....
        /*02ec*/ 	.word	0x00000b40
        /*02f0*/ 	.word	0x000000ff
        /*02f4*/ 	.word	0x000000f0
        /*02f8*/ 	.short	0x0100
        /*02fa*/ 	.byte	0x06
	.zero		1


	//   ....[31]....
        /*02fc*/ 	.word	0x00000b50
        /*0300*/ 	.word	0x000000ff
        /*0304*/ 	.word	0x00000100
        /*0308*/ 	.short	0x0100
        /*030a*/ 	.byte	0x06
	.zero		1


	//   ....[32]....
        /*030c*/ 	.word	0x00000b60
        /*0310*/ 	.word	0x000000ff
        /*0314*/ 	.word	0x000000f8
        /*0318*/ 	.short	0x0100
        /*031a*/ 	.byte	0x06
	.zero		1


	//   ....[33]....
        /*031c*/ 	.word	0x00000b70
        /*0320*/ 	.word	0x000000ff
        /*0324*/ 	.word	0x00000108
        /*0328*/ 	.short	0x0100
        /*032a*/ 	.byte	0x06
	.zero		1


	//   ....[34]....
        /*032c*/ 	.word	0x00000ca0
        /*0330*/ 	.word	0x000000ff
        /*0334*/ 	.word	0x00000110
        /*0338*/ 	.short	0x0100
        /*033a*/ 	.byte	0x04
	.zero		1


	//   ....[35]....
        /*033c*/ 	.word	0x00000cb0
        /*0340*/ 	.word	0x000000ff
        /*0344*/ 	.word	0x00000130
        /*0348*/ 	.short	0x0100
        /*034a*/ 	.byte	0x04
	.zero		1


	//   ....[36]....
        /*034c*/ 	.word	0x00000cc0
        /*0350*/ 	.word	0x000000ff
        /*0354*/ 	.word	0x00000118
        /*0358*/ 	.short	0x0100
        /*035a*/ 	.byte	0x04
	.zero		1


	//   ....[37]....
        /*035c*/ 	.word	0x00000cd0
        /*0360*/ 	.word	0x000000ff
        /*0364*/ 	.word	0x00000138
        /*0368*/ 	.short	0x0100
        /*036a*/ 	.byte	0x04
	.zero		1


	//   ....[38]....
        /*036c*/ 	.word	0x00000ce0
        /*0370*/ 	.word	0x000000ff
        /*0374*/ 	.word	0x00000120
        /*0378*/ 	.short	0x0100
        /*037a*/ 	.byte	0x04
	.zero		1


	//   ....[39]....
        /*037c*/ 	.word	0x00000cf0
        /*0380*/ 	.word	0x000000ff
        /*0384*/ 	.word	0x00000140
        /*0388*/ 	.short	0x0100
        /*038a*/ 	.byte	0x04
	.zero		1


	//   ....[40]....
        /*038c*/ 	.word	0x00000d00
        /*0390*/ 	.word	0x000000ff
        /*0394*/ 	.word	0x00000128
        /*0398*/ 	.short	0x0100
        /*039a*/ 	.byte	0x04
	.zero		1


	//   ....[41]....
        /*039c*/ 	.word	0x00000d10
        /*03a0*/ 	.word	0x000000ff
        /*03a4*/ 	.word	0x00000148
        /*03a8*/ 	.short	0x0100
        /*03aa*/ 	.byte	0x04
	.zero		1


	//   ....[42]....
        /*03ac*/ 	.word	0x00000e00
        /*03b0*/ 	.word	0x000000ff
        /*03b4*/ 	.word	0x00000150
        /*03b8*/ 	.short	0x0100
        /*03ba*/ 	.byte	0x04
	.zero		1


	//   ....[43]....
        /*03bc*/ 	.word	0x00000e10
        /*03c0*/ 	.word	0x000000ff
        /*03c4*/ 	.word	0x00000160
        /*03c8*/ 	.short	0x0100
        /*03ca*/ 	.byte	0x04
	.zero		1


	//   ....[44]....
        /*03cc*/ 	.word	0x00000e20
        /*03d0*/ 	.word	0x000000ff
        /*03d4*/ 	.word	0x00000158
        /*03d8*/ 	.short	0x0100
        /*03da*/ 	.byte	0x04
	.zero		1


	//   ....[45]....
        /*03dc*/ 	.word	0x00000e30
        /*03e0*/ 	.word	0x000000ff
        /*03e4*/ 	.word	0x00000168
        /*03e8*/ 	.short	0x0100
        /*03ea*/ 	.byte	0x04
	.zero		1


	//   ....[46]....
        /*03ec*/ 	.word	0x00001d10
        /*03f0*/ 	.word	0x00000000
        /*03f4*/ 	.word	0x00000160
        /*03f8*/ 	.short	0x010a
        /*03fa*/ 	.byte	0xff
	.zero		1


	//   ....[47]....
        /*03fc*/ 	.word	0x00001d30
        /*0400*/ 	.word	0x00000000
        /*0404*/ 	.word	0x00000150
        /*0408*/ 	.short	0x0101
        /*040a*/ 	.byte	0xff
	.zero		1


	//   ....[48]....
        /*040c*/ 	.word	0x00001df0
        /*0410*/ 	.word	0x000000ff
        /*0414*/ 	.word	0x00000050
        /*0418*/ 	.short	0x010a
        /*041a*/ 	.byte	0x04
	.zero		1


	//   ....[49]....
        /*041c*/ 	.word	0x00001e80
        /*0420*/ 	.word	0x000000ff
        /*0424*/ 	.word	0x00000050
        /*0428*/ 	.short	0x010a
        /*042a*/ 	.byte	0x21
	.zero		1


	//   ....[50]....
        /*042c*/ 	.word	0x00002010
        /*0430*/ 	.word	0x000000ff
        /*0434*/ 	.word	0x00000050
        /*0438*/ 	.short	0x010a
        /*043a*/ 	.byte	0x05
	.zero		1


	//   ....[51]....
        /*043c*/ 	.word	0x00002140
        /*0440*/ 	.word	0x000000ff
        /*0444*/ 	.word	0x000000e8
        /*0448*/ 	.short	0x0101
        /*044a*/ 	.byte	0x15
	.zero		1


	//   ....[52]....
        /*044c*/ 	.word	0x00002160
        /*0450*/ 	.word	0x000000ff
        /*0454*/ 	.word	0x00000050
        /*0458*/ 	.short	0x010a
        /*045a*/ 	.byte	0x04
	.zero		1


	//   ....[53]....
        /*045c*/ 	.word	0x000021e0
        /*0460*/ 	.word	0x000000ff
        /*0464*/ 	.word	0x00000050
        /*0468*/ 	.short	0x010a
        /*046a*/ 	.byte	0x11
	.zero		1


	//   ....[54]....
        /*046c*/ 	.word	0x00002370
        /*0470*/ 	.word	0x000000ff
        /*0474*/ 	.word	0x00000050
        /*0478*/ 	.short	0x010a
        /*047a*/ 	.byte	0x05
	.zero		1


	//   ....[55]....
        /*047c*/ 	.word	0x000024b0
        /*0480*/ 	.word	0x00000003
        /*0484*/ 	.word	0x000000f0
        /*0488*/ 	.short	0x010a
        /*048a*/ 	.byte	0xff
	.zero		1


	//   ....[56]....
        /*048c*/ 	.word	0x00002600
        /*0490*/ 	.word	0x00000000
        /*0494*/ 	.word	0x00000000
        /*0498*/ 	.short	0x0101
        /*049a*/ 	.byte	0xff
	.zero		1


	//   ....[57]....
        /*049c*/ 	.word	0x00002ba0
        /*04a0*/ 	.word	0x000000ff
        /*04a4*/ 	.word	0x00000000
        /*04a8*/ 	.short	0x010a
        /*04aa*/ 	.byte	0x04
	.zero		1


	//   ....[58]....
        /*04ac*/ 	.word	0x00002c30
        /*04b0*/ 	.word	0x000000ff
        /*04b4*/ 	.word	0x00000000
        /*04b8*/ 	.short	0x010a
        /*04ba*/ 	.byte	0x05
	.zero		1


	//   ....[59]....
        /*04bc*/ 	.word	0x00002cc0
        /*04c0*/ 	.word	0x000000ff
        /*04c4*/ 	.word	0x00000000
        /*04c8*/ 	.short	0x010a
        /*04ca*/ 	.byte	0x05
	.zero		1


	//   ....[60]....
        /*04cc*/ 	.word	0x00002d50
        /*04d0*/ 	.word	0x000000ff
        /*04d4*/ 	.word	0x00000000
        /*04d8*/ 	.short	0x010a
        /*04da*/ 	.byte	0x05
	.zero		1


	//   ....[61]....
        /*04dc*/ 	.word	0x00002de0
        /*04e0*/ 	.word	0x000000ff
        /*04e4*/ 	.word	0x00000000
        /*04e8*/ 	.short	0x010a
        /*04ea*/ 	.byte	0x05
	.zero		1


	//   ....[62]....
        /*04ec*/ 	.word	0x00002e70
        /*04f0*/ 	.word	0x000000ff
        /*04f4*/ 	.word	0x00000000
        /*04f8*/ 	.short	0x010a
        /*04fa*/ 	.byte	0x05
	.zero		1


	//   ....[63]....
        /*04fc*/ 	.word	0x00002f00
        /*0500*/ 	.word	0x000000ff
        /*0504*/ 	.word	0x00000000
        /*0508*/ 	.short	0x010a
        /*050a*/ 	.byte	0x05
	.zero		1


	//   ....[64]....
        /*050c*/ 	.word	0x00002f90
        /*0510*/ 	.word	0x000000ff
        /*0514*/ 	.word	0x00000000
        /*0518*/ 	.short	0x010a
        /*051a*/ 	.byte	0x05
	.zero		1


	//   ....[65]....
        /*051c*/ 	.word	0x00003020
        /*0520*/ 	.word	0x000000ff
        /*0524*/ 	.word	0x00000000
        /*0528*/ 	.short	0x010a
        /*052a*/ 	.byte	0x05
	.zero		1


	//   ....[66]....
        /*052c*/ 	.word	0x000030c0
        /*0530*/ 	.word	0x00000000
        /*0534*/ 	.word	0x00000000
        /*0538*/ 	.short	0x010a
        /*053a*/ 	.byte	0xff
	.zero		1


	//   ....[67]....
        /*053c*/ 	.word	0x00003200
        /*0540*/ 	.word	0x00000002
        /*0544*/ 	.word	0x00000150
        /*0548*/ 	.short	0x010a
        /*054a*/ 	.byte	0xff
	.zero		1


	//   ....[68]....
        /*054c*/ 	.word	0x00003260
        /*0550*/ 	.word	0x00000004
        /*0554*/ 	.word	0x00000000
        /*0558*/ 	.short	0x0101
        /*055a*/ 	.byte	0xff
	.zero		1


	//   ....[69]....
        /*055c*/ 	.word	0x00003280
        /*0560*/ 	.word	0x000000ff
        /*0564*/ 	.word	0x00000100
        /*0568*/ 	.short	0x010a
        /*056a*/ 	.byte	0x04
	.zero		1


	//   ....[70]....
        /*056c*/ 	.word	0x000033a0
        /*0570*/ 	.word	0x00000002
        /*0574*/ 	.word	0x000000f0
        /*0578*/ 	.short	0x010a
        /*057a*/ 	.byte	0xff
	.zero		1


	//   ....[71]....
        /*057c*/ 	.word	0x000034b0
        /*0580*/ 	.word	0x00000002
        /*0584*/ 	.word	0x00000000
        /*0588*/ 	.short	0x0101
        /*058a*/ 	.byte	0xff
	.zero		1


	//   ....[72]....
        /*058c*/ 	.word	0x00003540
        /*0590*/ 	.word	0x000000ff
        /*0594*/ 	.word	0x00000100
        /*0598*/ 	.short	0x0106
        /*059a*/ 	.byte	0x04
	.zero		1


	//   ....[73]....
        /*059c*/ 	.word	0x00003560
        /*05a0*/ 	.word	0x000000ff
        /*05a4*/ 	.word	0x00000100
        /*05a8*/ 	.short	0x010a
        /*05aa*/ 	.byte	0x04
	.zero		1


	//   ....[74]....
        /*05ac*/ 	.word	0x000035f0
        /*05b0*/ 	.word	0x000000ff
        /*05b4*/ 	.word	0x00000100
        /*05b8*/ 	.short	0x0106
        /*05ba*/ 	.byte	0x07
	.zero		1


	//   ....[75]....
        /*05bc*/ 	.word	0x00003630
        /*05c0*/ 	.word	0x00000000
        /*05c4*/ 	.word	0x00000100
        /*05c8*/ 	.short	0x010a
        /*05ca*/ 	.byte	0xff
	.zero		1


	//   ....[76]....
        /*05cc*/ 	.word	0x00003b50
        /*05d0*/ 	.word	0x00000000
        /*05d4*/ 	.word	0x000000f0
        /*05d8*/ 	.short	0x010a
        /*05da*/ 	.byte	0xff
	.zero		1


	//   ....[77]....
        /*05dc*/ 	.word	0x00003c50
        /*05e0*/ 	.word	0x00000003
        /*05e4*/ 	.word	0x00000000
        /*05e8*/ 	.short	0x0101
        /*05ea*/ 	.byte	0xff
	.zero		1


	//   ....[78]....
        /*05ec*/ 	.word	0x00003c60
        /*05f0*/ 	.word	0x000000ff
        /*05f4*/ 	.word	0x00000000
        /*05f8*/ 	.short	0x010a
        /*05fa*/ 	.byte	0x04
	.zero		1


	//   ....[79]....
        /*05fc*/ 	.word	0x00003ce0
        /*0600*/ 	.word	0x000000ff
        /*0604*/ 	.word	0x00000130
        /*0608*/ 	.short	0x010a
        /*060a*/ 	.byte	0x17
	.zero		1


	//   ....[80]....
        /*060c*/ 	.word	0x00003dc0
        /*0610*/ 	.word	0x000000ff
        /*0614*/ 	.word	0x00000000
        /*0618*/ 	.short	0x010a
        /*061a*/ 	.byte	0x05
	.zero		1


	//   ....[81]....
        /*061c*/ 	.word	0x00003f00
        /*0620*/ 	.word	0x000000ff
        /*0624*/ 	.word	0x00000000
        /*0628*/ 	.short	0x010a
        /*062a*/ 	.byte	0x04
	.zero		1


	//   ....[82]....
        /*062c*/ 	.word	0x000040f0
        /*0630*/ 	.word	0x000000ff
        /*0634*/ 	.word	0x00000000
        /*0638*/ 	.short	0x010a
        /*063a*/ 	.byte	0x04
	.zero		1


	//   ....[83]....
        /*063c*/ 	.word	0x00004180
        /*0640*/ 	.word	0x000000ff
        /*0644*/ 	.word	0x00000000
        /*0648*/ 	.short	0x010a
        /*064a*/ 	.byte	0x05
	.zero		1


	//   ....[84]....
        /*064c*/ 	.word	0x00004210
        /*0650*/ 	.word	0x000000ff
        /*0654*/ 	.word	0x00000000
        /*0658*/ 	.short	0x010a
        /*065a*/ 	.byte	0x05
	.zero		1


	//   ....[85]....
        /*065c*/ 	.word	0x000042a0
        /*0660*/ 	.word	0x000000ff
        /*0664*/ 	.word	0x00000000
        /*0668*/ 	.short	0x010a
        /*066a*/ 	.byte	0x04
	.zero		1


	//   ....[86]....
        /*066c*/ 	.word	0x000047b0
        /*0670*/ 	.word	0x0000000c
        /*0674*/ 	.word	0x000000f0
        /*0678*/ 	.short	0x010a
        /*067a*/ 	.byte	0xff
	.zero		1


	//   ....[87]....
        /*067c*/ 	.word	0x00004920
        /*0680*/ 	.word	0x00000000
        /*0684*/ 	.word	0x00000000
        /*0688*/ 	.short	0x0101
        /*068a*/ 	.byte	0xff
	.zero		1


	//   ....[88]....
        /*068c*/ 	.word	0x00004db0
        /*0690*/ 	.word	0x000000ff
        /*0694*/ 	.word	0x000000e8
        /*0698*/ 	.short	0x010a
        /*069a*/ 	.byte	0x15
	.zero		1


	//   ....[89]....
        /*069c*/ 	.word	0x00004f30
        /*06a0*/ 	.word	0x000000ff
        /*06a4*/ 	.word	0x000000c0
        /*06a8*/ 	.short	0x010a
        /*06aa*/ 	.byte	0x15
	.zero		1


	//   ....[90]....
        /*06ac*/ 	.word	0x000050a0
        /*06b0*/ 	.word	0x000000ff
        /*06b4*/ 	.word	0x000000a0
        /*06b8*/ 	.short	0x010b
        /*06ba*/ 	.byte	0x15
	.zero		1


	//   ....[91]....
        /*06bc*/ 	.word	0x000050b0
        /*06c0*/ 	.word	0x000000ff
        /*06c4*/ 	.word	0x00000000
        /*06c8*/ 	.short	0x0101
        /*06ca*/ 	.byte	0x28
	.zero		1


	//   ....[92]....
        /*06cc*/ 	.word	0x000050c0
        /*06d0*/ 	.word	0x000000ff
        /*06d4*/ 	.word	0x000000c8
        /*06d8*/ 	.short	0x010a
        /*06da*/ 	.byte	0x15
	.zero		1


	//   ....[93]....
        /*06dc*/ 	.word	0x00005210
        /*06e0*/ 	.word	0x000000ff
        /*06e4*/ 	.word	0x000000a8
        /*06e8*/ 	.short	0x010b
        /*06ea*/ 	.byte	0x15
	.zero		1


	//   ....[94]....
        /*06ec*/ 	.word	0x00005220
        /*06f0*/ 	.word	0x000000ff
        /*06f4*/ 	.word	0x00000000
        /*06f8*/ 	.short	0x0101
        /*06fa*/ 	.byte	0x27
	.zero		1


	//   ....[95]....
        /*06fc*/ 	.word	0x00005230
        /*0700*/ 	.word	0x000000ff
        /*0704*/ 	.word	0x000000d0
        /*0708*/ 	.short	0x010a
        /*070a*/ 	.byte	0x15
	.zero		1


	//   ....[96]....
        /*070c*/ 	.word	0x00005370
        /*0710*/ 	.word	0x000000ff
        /*0714*/ 	.word	0x000000b0
        /*0718*/ 	.short	0x010b
        /*071a*/ 	.byte	0x15
	.zero		1


	//   ....[97]....
        /*071c*/ 	.word	0x00005380
        /*0720*/ 	.word	0x000000ff
        /*0724*/ 	.word	0x00000000
        /*0728*/ 	.short	0x0101
        /*072a*/ 	.byte	0x26
	.zero		1


	//   ....[98]....
        /*072c*/ 	.word	0x00005390
        /*0730*/ 	.word	0x000000ff
        /*0734*/ 	.word	0x000000d8
        /*0738*/ 	.short	0x010a
        /*073a*/ 	.byte	0x15
	.zero		1


	//   ....[99]....
        /*073c*/ 	.word	0x00005570
        /*0740*/ 	.word	0x000000ff
        /*0744*/ 	.word	0x000000b8
        /*0748*/ 	.short	0x010b
        /*074a*/ 	.byte	0x15
	.zero		1


	//   ....[100]....
        /*074c*/ 	.word	0x00005580
        /*0750*/ 	.word	0x000000ff
        /*0754*/ 	.word	0x00000000
        /*0758*/ 	.short	0x0101
        /*075a*/ 	.byte	0x25
	.zero		1


	//   ....[101]....
        /*075c*/ 	.word	0x000055b0
        /*0760*/ 	.word	0x000000ff
        /*0764*/ 	.word	0x000000c0
        /*0768*/ 	.short	0x010a
        /*076a*/ 	.byte	0x15
	.zero		1


	//   ....[102]....
        /*076c*/ 	.word	0x000055d0
        /*0770*/ 	.word	0x000000ff
        /*0774*/ 	.word	0x000000c8
        /*0778*/ 	.short	0x010a
        /*077a*/ 	.byte	0x15
	.zero		1


	//   ....[103]....
        /*077c*/ 	.word	0x000055f0
        /*0780*/ 	.word	0x000000ff
        /*0784*/ 	.word	0x000000d0
        /*0788*/ 	.short	0x010a
        /*078a*/ 	.byte	0x15
	.zero		1


	//   ....[104]....
        /*078c*/ 	.word	0x00005630
        /*0790*/ 	.word	0x00000000
        /*0794*/ 	.word	0x000000d8
        /*0798*/ 	.short	0x010a
        /*079a*/ 	.byte	0xff
	.zero		1


	//   ....[105]....
        /*079c*/ 	.word	0x00005980
        /*07a0*/ 	.word	0x00000003
        /*07a4*/ 	.word	0x000000f0
        /*07a8*/ 	.short	0x010a
        /*07aa*/ 	.byte	0xff
	.zero		1


	//   ....[106]....
        /*07ac*/ 	.word	0x00005b00
        /*07b0*/ 	.word	0x00000000
        /*07b4*/ 	.word	0x00000000
        /*07b8*/ 	.short	0x0101
        /*07ba*/ 	.byte	0xff
	.zero		1


	//   ....[107]....
        /*07bc*/ 	.word	0x00006630
        /*07c0*/ 	.word	0x00000002
        /*07c4*/ 	.word	0x000000a0
        /*07c8*/ 	.short	0x010a
        /*07ca*/ 	.byte	0xff
	.zero		1


	//   ....[108]....
        /*07cc*/ 	.word	0x00006670
        /*07d0*/ 	.word	0x00000047
        /*07d4*/ 	.word	0x00000110
        /*07d8*/ 	.short	0x010a
        /*07da*/ 	.byte	0xff
	.zero		1


	//   ....[109]....
        /*07dc*/ 	.word	0x00006760
        /*07e0*/ 	.word	0x00000002
        /*07e4*/ 	.word	0x000000a0
        /*07e8*/ 	.short	0x010a
        /*07ea*/ 	.byte	0xff
	.zero		1


	//   ....[110]....
        /*07ec*/ 	.word	0x00006870
        /*07f0*/ 	.word	0x00000000
        /*07f4*/ 	.word	0x00000000
        /*07f8*/ 	.short	0x0101
        /*07fa*/ 	.byte	0xff
	.zero		1


	//   ....[111]....
        /*07fc*/ 	.word	0x000068f0
        /*0800*/ 	.word	0x00000047
        /*0804*/ 	.word	0x00000110
        /*0808*/ 	.short	0x010a
        /*080a*/ 	.byte	0xff
	.zero		1


	//   ....[112]....
        /*080c*/ 	.word	0x00007440
        /*0810*/ 	.word	0x00000069
        /*0814*/ 	.word	0x000000a0
        /*0818*/ 	.short	0x010a
        /*081a*/ 	.byte	0xff
	.zero		1


	//   ....[113]....
        /*081c*/ 	.word	0x00007510
        /*0820*/ 	.word	0x00000069
        /*0824*/ 	.word	0x000000a0
        /*0828*/ 	.short	0x010a
        /*082a*/ 	.byte	0xff
	.zero		1


	//   ....[114]....
        /*082c*/ 	.word	0x00007620
        /*0830*/ 	.word	0x00000000
        /*0834*/ 	.word	0x00000000
        /*0838*/ 	.short	0x0101
        /*083a*/ 	.byte	0xff
	.zero		1


	//   ....[115]....
        /*083c*/ 	.word	0x00008190
        /*0840*/ 	.word	0x00000069
        /*0844*/ 	.word	0x000000a0
        /*0848*/ 	.short	0x010a
        /*084a*/ 	.byte	0xff
	.zero		1


	//   ....[116]....
        /*084c*/ 	.word	0x00008260
        /*0850*/ 	.word	0x00000069
        /*0854*/ 	.word	0x000000a0
        /*0858*/ 	.short	0x010a
        /*085a*/ 	.byte	0xff
	.zero		1


	//   ....[117]....
        /*085c*/ 	.word	0x00008370
        /*0860*/ 	.word	0x00000000
        /*0864*/ 	.word	0x00000000
        /*0868*/ 	.short	0x0101
        /*086a*/ 	.byte	0xff
	.zero		1


	//   ....[118]....
        /*086c*/ 	.word	0x00008f10
        /*0870*/ 	.word	0x00000067
        /*0874*/ 	.word	0x000000a0
        /*0878*/ 	.short	0x010a
        /*087a*/ 	.byte	0xff
	.zero		1


	//   ....[119]....
        /*087c*/ 	.word	0x00008fe0
        /*0880*/ 	.word	0x00000067
        /*0884*/ 	.word	0x000000a0
        /*0888*/ 	.short	0x010a
        /*088a*/ 	.byte	0xff
	.zero		1


	//   ....[120]....
        /*088c*/ 	.word	0x000090f0
        /*0890*/ 	.word	0x00000000
        /*0894*/ 	.word	0x00000000
        /*0898*/ 	.short	0x0101
        /*089a*/ 	.byte	0xff
	.zero		1


	//   ....[121]....
        /*089c*/ 	.word	0x00009580
        /*08a0*/ 	.word	0x000000ff
        /*08a4*/ 	.word	0x00000000
        /*08a8*/ 	.short	0x0101
        /*08aa*/ 	.byte	0x04
	.zero		1


	//   ....[122]....
        /*08ac*/ 	.word	0x00009d80
        /*08b0*/ 	.word	0x00000000
        /*08b4*/ 	.word	0x00000160
        /*08b8*/ 	.short	0x010a
        /*08ba*/ 	.byte	0xff
	.zero		1


	//   ....[123]....
        /*08bc*/ 	.word	0x00009de0
        /*08c0*/ 	.word	0x00000000
        /*08c4*/ 	.word	0x00000050
        /*08c8*/ 	.short	0x010a
        /*08ca*/ 	.byte	0xff
	.zero		1


	//   ....[124]....
        /*08cc*/ 	.word	0x00009e40
        /*08d0*/ 	.word	0x00000000
        /*08d4*/ 	.word	0x00000050
        /*08d8*/ 	.short	0x010a
        /*08da*/ 	.byte	0xff
	.zero		1


	//   ....[125]....
        /*08dc*/ 	.word	0x00009e90
        /*08e0*/ 	.word	0x00000003
        /*08e4*/ 	.word	0x000000f0
        /*08e8*/ 	.short	0x010a
        /*08ea*/ 	.byte	0xff
	.zero		1


	//   ....[126]....
        /*08ec*/ 	.word	0x00009ef0
        /*08f0*/ 	.word	0x00000000
        /*08f4*/ 	.word	0x00000000
        /*08f8*/ 	.short	0x010a
        /*08fa*/ 	.byte	0xff
	.zero		1


	//   ....[127]....
        /*08fc*/ 	.word	0x00009f50
        /*0900*/ 	.word	0x00000000
        /*0904*/ 	.word	0x00000000
        /*0908*/ 	.short	0x010a
        /*090a*/ 	.byte	0xff
	.zero		1


	//   ....[128]....
        /*090c*/ 	.word	0x00009fb0
        /*0910*/ 	.word	0x00000000
        /*0914*/ 	.word	0x00000000
        /*0918*/ 	.short	0x010a
        /*091a*/ 	.byte	0xff
	.zero		1


	//   ....[129]....
        /*091c*/ 	.word	0x0000a010
        /*0920*/ 	.word	0x00000000
        /*0924*/ 	.word	0x00000000
        /*0928*/ 	.short	0x010a
        /*092a*/ 	.byte	0xff
	.zero		1


	//   ....[130]....
        /*092c*/ 	.word	0x0000a070
        /*0930*/ 	.word	0x00000000
        /*0934*/ 	.word	0x00000000
        /*0938*/ 	.short	0x010a
        /*093a*/ 	.byte	0xff
	.zero		1


	//   ....[131]....
        /*093c*/ 	.word	0x0000a0d0
        /*0940*/ 	.word	0x00000000
        /*0944*/ 	.word	0x00000000
        /*0948*/ 	.short	0x010a
        /*094a*/ 	.byte	0xff
	.zero		1


	//   ....[132]....
        /*094c*/ 	.word	0x0000a130
        /*0950*/ 	.word	0x00000000
        /*0954*/ 	.word	0x00000000
        /*0958*/ 	.short	0x010a
        /*095a*/ 	.byte	0xff
	.zero		1


	//   ....[133]....
        /*095c*/ 	.word	0x0000a190
        /*0960*/ 	.word	0x00000000
        /*0964*/ 	.word	0x00000000
        /*0968*/ 	.short	0x010a
        /*096a*/ 	.byte	0xff
	.zero		1


	//   ....[134]....
        /*096c*/ 	.word	0x0000a1f0
        /*0970*/ 	.word	0x00000000
        /*0974*/ 	.word	0x00000000
        /*0978*/ 	.short	0x010a
        /*097a*/ 	.byte	0xff
	.zero		1


	//   ....[135]....
        /*097c*/ 	.word	0x0000a240
        /*0980*/ 	.word	0x00000002
        /*0984*/ 	.word	0x00000150
        /*0988*/ 	.short	0x010a
        /*098a*/ 	.byte	0xff
	.zero		1


	//   ....[136]....
        /*098c*/ 	.word	0x0000a2a0
        /*0990*/ 	.word	0x00000002
        /*0994*/ 	.word	0x00000100
        /*0998*/ 	.short	0x010a
        /*099a*/ 	.byte	0xff
	.zero		1


	//   ....[137]....
        /*099c*/ 	.word	0x0000a2f0
        /*09a0*/ 	.word	0x00000002
        /*09a4*/ 	.word	0x000000f0
        /*09a8*/ 	.short	0x010a
        /*09aa*/ 	.byte	0xff
	.zero		1


	//   ....[138]....
        /*09ac*/ 	.word	0x0000a350
        /*09b0*/ 	.word	0x00000000
        /*09b4*/ 	.word	0x00000100
        /*09b8*/ 	.short	0x010a
        /*09ba*/ 	.byte	0xff
	.zero		1


	//   ....[139]....
        /*09bc*/ 	.word	0x0000a3a0
        /*09c0*/ 	.word	0x00000000
        /*09c4*/ 	.word	0x000000f0
        /*09c8*/ 	.short	0x010a
        /*09ca*/ 	.byte	0xff
	.zero		1


	//   ....[140]....
        /*09cc*/ 	.word	0x0000a400
        /*09d0*/ 	.word	0x00000003
        /*09d4*/ 	.word	0x00000130
        /*09d8*/ 	.short	0x010a
        /*09da*/ 	.byte	0xff
	.zero		1


	//   ....[141]....
        /*09dc*/ 	.word	0x0000a460
        /*09e0*/ 	.word	0x00000000
        /*09e4*/ 	.word	0x00000000
        /*09e8*/ 	.short	0x010a
        /*09ea*/ 	.byte	0xff
	.zero		1


	//   ....[142]....
        /*09ec*/ 	.word	0x0000a4c0
        /*09f0*/ 	.word	0x00000000
        /*09f4*/ 	.word	0x00000000
        /*09f8*/ 	.short	0x010a
        /*09fa*/ 	.byte	0xff
	.zero		1


	//   ....[143]....
        /*09fc*/ 	.word	0x0000a520
        /*0a00*/ 	.word	0x00000000
        /*0a04*/ 	.word	0x00000000
        /*0a08*/ 	.short	0x010a
        /*0a0a*/ 	.byte	0xff
	.zero		1


	//   ....[144]....
        /*0a0c*/ 	.word	0x0000a580
        /*0a10*/ 	.word	0x00000000
        /*0a14*/ 	.word	0x00000000
        /*0a18*/ 	.short	0x010a
        /*0a1a*/ 	.byte	0xff
	.zero		1


	//   ....[145]....
        /*0a1c*/ 	.word	0x0000a5e0
        /*0a20*/ 	.word	0x00000000
        /*0a24*/ 	.word	0x00000000
        /*0a28*/ 	.short	0x010a
        /*0a2a*/ 	.byte	0xff
	.zero		1


	//   ....[146]....
        /*0a2c*/ 	.word	0x0000a630
        /*0a30*/ 	.word	0x0000000c
        /*0a34*/ 	.word	0x000000f0
        /*0a38*/ 	.short	0x010a
        /*0a3a*/ 	.byte	0xff
	.zero		1


	//   ....[147]....
        /*0a3c*/ 	.word	0x0000a690
        /*0a40*/ 	.word	0x00000000
        /*0a44*/ 	.word	0x000000e8
        /*0a48*/ 	.short	0x010a
        /*0a4a*/ 	.byte	0xff
	.zero		1


	//   ....[148]....
        /*0a4c*/ 	.word	0x0000a6f0
        /*0a50*/ 	.word	0x00000000
        /*0a54*/ 	.word	0x000000c0
        /*0a58*/ 	.short	0x010a
        /*0a5a*/ 	.byte	0xff
	.zero		1


	//   ....[149]....
        /*0a5c*/ 	.word	0x0000a750
        /*0a60*/ 	.word	0x00000000
        /*0a64*/ 	.word	0x000000c8
        /*0a68*/ 	.short	0x010a
        /*0a6a*/ 	.byte	0xff
	.zero		1


	//   ....[150]....
        /*0a6c*/ 	.word	0x0000a7b0
        /*0a70*/ 	.word	0x00000000
        /*0a74*/ 	.word	0x000000d0
        /*0a78*/ 	.short	0x010a
        /*0a7a*/ 	.byte	0xff
	.zero		1


	//   ....[151]....
        /*0a7c*/ 	.word	0x0000a810
        /*0a80*/ 	.word	0x00000000
        /*0a84*/ 	.word	0x000000d8
        /*0a88*/ 	.short	0x010a
        /*0a8a*/ 	.byte	0xff
	.zero		1


	//   ....[152]....
        /*0a8c*/ 	.word	0x0000a870
        /*0a90*/ 	.word	0x00000000
        /*0a94*/ 	.word	0x000000c0
        /*0a98*/ 	.short	0x010a
        /*0a9a*/ 	.byte	0xff
	.zero		1


	//   ....[153]....
        /*0a9c*/ 	.word	0x0000a8d0
        /*0aa0*/ 	.word	0x00000000
        /*0aa4*/ 	.word	0x000000c8
        /*0aa8*/ 	.short	0x010a
        /*0aaa*/ 	.byte	0xff
	.zero		1


	//   ....[154]....
        /*0aac*/ 	.word	0x0000a930
        /*0ab0*/ 	.word	0x00000000
        /*0ab4*/ 	.word	0x000000d0
        /*0ab8*/ 	.short	0x010a
        /*0aba*/ 	.byte	0xff
	.zero		1


	//   ....[155]....
        /*0abc*/ 	.word	0x0000a980
        /*0ac0*/ 	.word	0x00000003
        /*0ac4*/ 	.word	0x000000f0
        /*0ac8*/ 	.short	0x010a
        /*0aca*/ 	.byte	0xff
	.zero		1


	//   ....[156]....
        /*0acc*/ 	.word	0x0000a9d0
        /*0ad0*/ 	.word	0x00000002
        /*0ad4*/ 	.word	0x000000a0
        /*0ad8*/ 	.short	0x010a
        /*0ada*/ 	.byte	0xff
	.zero		1


	//   ....[157]....
        /*0adc*/ 	.word	0x0000aa20
        /*0ae0*/ 	.word	0x00000047
        /*0ae4*/ 	.word	0x00000110
        /*0ae8*/ 	.short	0x010a
        /*0aea*/ 	.byte	0xff
	.zero		1


	//   ....[158]....
        /*0aec*/ 	.word	0x0000aa70
        /*0af0*/ 	.word	0x00000069
        /*0af4*/ 	.word	0x000000a0
        /*0af8*/ 	.short	0x010a
        /*0afa*/ 	.byte	0xff
	.zero		1


	//   ....[159]....
        /*0afc*/ 	.word	0x0000aac0
        /*0b00*/ 	.word	0x00000069
        /*0b04*/ 	.word	0x000000a0
        /*0b08*/ 	.short	0x010a
        /*0b0a*/ 	.byte	0xff
	.zero		1


	//   ....[160]....
        /*0b0c*/ 	.word	0x0000ab10
        /*0b10*/ 	.word	0x00000067
        /*0b14*/ 	.word	0x000000a0
        /*0b18*/ 	.short	0x010a
        /*0b1a*/ 	.byte	0xff
	.zero		1


	//----- nvinfo : EIATTR_NUM_MBARRIERS
	.align		4
.L_48:
        /*0b1c*/ 	.byte	0x03, 0x38
        /*0b1e*/ 	.short	0x002e


	//----- nvinfo : EIATTR_EXIT_INSTR_OFFSETS
	.align		4
        /*0b20*/ 	.byte	0x04, 0x1c
        /*0b22*/ 	.short	(.L_50 - .L_49)


	//   ....[0]....
.L_49:
        /*0b24*/ 	.word	0x000030f0


	//   ....[1]....
        /*0b28*/ 	.word	0x00003600


	//   ....[2]....
        /*0b2c*/ 	.word	0x00003660


	//   ....[3]....
        /*0b30*/ 	.word	0x00004500


	//   ....[4]....
        /*0b34*/ 	.word	0x00005660


	//   ....[5]....
        /*0b38*/ 	.word	0x000056a0


	//   ....[6]....
        /*0b3c*/ 	.word	0x00009d70


	//----- nvinfo : EIATTR_MAX_THREADS
	.align		4
.L_50:
        /*0b40*/ 	.byte	0x04, 0x05
        /*0b42*/ 	.short	(.L_52 - .L_51)
.L_51:
        /*0b44*/ 	.word	0x00000100
        /*0b48*/ 	.word	0x00000001
        /*0b4c*/ 	.word	0x00000001


	//----- nvinfo : EIATTR_CRS_STACK_SIZE
	.align		4
.L_52:
        /*0b50*/ 	.byte	0x04, 0x1e
        /*0b52*/ 	.short	(.L_54 - .L_53)
.L_53:
        /*0b54*/ 	.word	0x00000000


	//----- nvinfo : EIATTR_CBANK_PARAM_SIZE
	.align		4
.L_54:
        /*0b58*/ 	.byte	0x03, 0x19
        /*0b5a*/ 	.short	0x0800


	//----- nvinfo : EIATTR_PARAM_CBANK
	.align		4
        /*0b5c*/ 	.byte	0x04, 0x0a
        /*0b5e*/ 	.short	(.L_56 - .L_55)
	.align		4
.L_55:
        /*0b60*/ 	.word	index@(.nv.constant0._ZN7cutlass13device_kernelINS_4gemm6kernel13GemmUniversalIN4cute5tupleIJiiiiEEENS1_10collective13CollectiveMmaINS1_35MainloopSm100TmaUmmaWarpSpecializedILi10ELi2ELi4ENS5_IJNS4_1CILi4EEESB_NSA_ILi1EEEEEEEENS5_IJNSA_ILi64EEENSA_ILi256EEESF_EEENS_12float_e4m3_tENS5_IJlSC_lEEESI_SJ_NS4_8TiledMMAINS4_8MMA_AtomIJNS4_10MMA_TraitsINS4_19SM100_MMA_F8F6F4_SSEJSI_SI_fSF_SG_NS4_17integral_constantINS4_4UMMA5MajorELSQ_0EEESR_NSO_INSP_7ScaleInELSS_0EEEST_EEEEEENS4_6LayoutINS5_IJSC_SC_SC_EEENS5_IJNSA_ILi0EEESY_SY_EEEEENS5_IJNS4_10UnderscoreES11_S11_EEEEENS4_23SM90_TMA_LOAD_MULTICASTENS4_14ComposedLayoutINS4_7SwizzleILi2ELi4ELi3EEENS4_18smem_ptr_flag_bitsILi8EEENSW_INS5_IJNSA_ILi8EEESF_EEENS5_IJSF_SC_EEEEEEEvNS4_8identityES14_S1E_vS1F_EENS_8epilogue10collective18CollectiveEpilogueINS1H_23Sm100TmaWarpSpecializedILi4ELi2ELi32ELb0ELb0EEEJSH_NS5_IJNSW_ISF_SC_EES1M_EEESI_SJ_SI_SJ_NS1H_6fusion15FusionCallbacksIS1L_NS1O_17LinearCombinationISI_fSI_fLNS_15FloatRoundStyleE2EEESH_S1N_JEEENS4_5SM1004TMEM4LOAD26SM100_TMEM_LOAD_16dp32b32xENS4_13SM90_TMA_LOADES1E_NS4_39AutoVectorizingCopyWithAssumedAlignmentILi128EEENS4_14SM90_TMA_STOREES1E_S20_S20_EEEvvEEEEvNT_6ParamsE)
        /*0b64*/ 	.short	0x0380
        /*0b66*/ 	.short	0x0800


	//----- nvinfo : EIATTR_SW_WAR
	.align		4
.L_56:
        /*0b68*/ 	.byte	0x04, 0x36
        /*0b6a*/ 	.short	(.L_58 - .L_57)
.L_57:
        /*0b6c*/ 	.word	0x00000008
.L_58:


//--------------------- .nv.callgraph             --------------------------
	.section	.nv.callgraph,"",@"SHT_CUDA_CALLGRAPH"
	.align	4
	.sectionentsize	8
	.align		4
        /*0000*/ 	.word	0x00000000
	.align		4
        /*0004*/ 	.word	0xffffffff
	.align		4
        /*0008*/ 	.word	index@(_ZN7cutlass13device_kernelINS_4gemm6kernel13GemmUniversalIN4cute5tupleIJiiiiEEENS1_10collective13CollectiveMmaINS1_35MainloopSm100TmaUmmaWarpSpecializedILi10ELi2ELi4ENS5_IJNS4_1CILi4EEESB_NSA_ILi1EEEEEEEENS5_IJNSA_ILi64EEENSA_ILi256EEESF_EEENS_12float_e4m3_tENS5_IJlSC_lEEESI_SJ_NS4_8TiledMMAINS4_8MMA_AtomIJNS4_10MMA_TraitsINS4_19SM100_MMA_F8F6F4_SSEJSI_SI_fSF_SG_NS4_17integral_constantINS4_4UMMA5MajorELSQ_0EEESR_NSO_INSP_7ScaleInELSS_0EEEST_EEEEEENS4_6LayoutINS5_IJSC_SC_SC_EEENS5_IJNSA_ILi0EEESY_SY_EEEEENS5_IJNS4_10UnderscoreES11_S11_EEEEENS4_23SM90_TMA_LOAD_MULTICASTENS4_14ComposedLayoutINS4_7SwizzleILi2ELi4ELi3EEENS4_18smem_ptr_flag_bitsILi8EEENSW_INS5_IJNSA_ILi8EEESF_EEENS5_IJSF_SC_EEEEEEEvNS4_8identityES14_S1E_vS1F_EENS_8epilogue10collective18CollectiveEpilogueINS1H_23Sm100TmaWarpSpecializedILi4ELi2ELi32ELb0ELb0EEEJSH_NS5_IJNSW_ISF_SC_EES1M_EEESI_SJ_SI_SJ_NS1H_6fusion15FusionCallbacksIS1L_NS1O_17LinearCombinationISI_fSI_fLNS_15FloatRoundStyleE2EEESH_S1N_JEEENS4_5SM1004TMEM4LOAD26SM100_TMEM_LOAD_16dp32b32xENS4_13SM90_TMA_LOADES1E_NS4_39AutoVectorizingCopyWithAssumedAlignmentILi128EEENS4_14SM90_TMA_STOREES1E_S20_S20_EEEvvEEEEvNT_6ParamsE)
	.align		4
        /*000c*/ 	.word	index@(__assertfail)
	.align		4
        /*0010*/ 	.word	0x00000000
	.align		4
        /*0014*/ 	.word	0xfffffffe
	.align		4
        /*0018*/ 	.word	0x00000000
	.align		4
        /*001c*/ 	.word	0xfffffffd
	.align		4
        /*0020*/ 	.word	0x00000000
	.align		4
        /*0024*/ 	.word	0xfffffffc


//--------------------- .nv.constant4             --------------------------
	.section	.nv.constant4,"a",@progbits
	.align	8
	.align		8
.nv.constant4:
        /*0000*/ 	.dword	__assertfail
	.align		8
        /*0008*/ 	.dword	__unnamed_1
	.align		8
        /*0010*/ 	.dword	__unnamed_2
	.align		8
        /*0018*/ 	.dword	__unnamed_3
	.align		8
        /*0020*/ 	.dword	_ZN40_INTERNAL_5278bd7c_4_k_cu_243a3e99_315164cuda3std3__45__cpo5beginE
	.align		8
        /*0028*/ 	.dword	_ZN40_INTERNAL_5278bd7c_4_k_cu_243a3e99_315164cuda3std3__45__cpo3endE
	.align		8
        /*0030*/ 	.dword	_ZN40_INTERNAL_5278bd7c_4_k_cu_243a3e99_315164cuda3std3__45__cpo6cbeginE
	.align		8
        /*0038*/ 	.dword	_ZN40_INTERNAL_5278bd7c_4_k_cu_243a3e99_315164cuda3std3__45__cpo4cendE
	.align		8
        /*0040*/ 	.dword	_ZN40_INTERNAL_5278bd7c_4_k_cu_243a3e99_315164cuda3std3__442_GLOBAL__N__5278bd7c_4_k_cu_243a3e99_315166ignoreE
	.align		8
        /*0048*/ 	.dword	_ZN40_INTERNAL_5278bd7c_4_k_cu_243a3e99_315164cuda3std3__419piecewise_constructE
	.align		8
        /*0050*/ 	.dword	_ZN40_INTERNAL_5278bd7c_4_k_cu_243a3e99_315164cuda3std3__48in_placeE
	.align		8
        /*0058*/ 	.dword	_ZN40_INTERNAL_5278bd7c_4_k_cu_243a3e99_315164cuda3std6ranges3__45__cpo4swapE
	.align		8
        /*0060*/ 	.dword	_ZN40_INTERNAL_5278bd7c_4_k_cu_243a3e99_315164cuda3std6ranges3__45__cpo9iter_moveE
	.align		8
        /*0068*/ 	.dword	_ZN40_INTERNAL_5278bd7c_4_k_cu_243a3e99_315164cute7productE
	.align		8
        /*0070*/ 	.dword	_ZN40_INTERNAL_5278bd7c_4_k_cu_243a3e99_315164cute1_E
	.align		8
        /*0078*/ 	.dword	$str$25
	.align		8
        /*0080*/ 	.dword	$str$26
	.align		8
        /*0088*/ 	.dword	$str$27
	.align		8
        /*0090*/ 	.dword	$str$28


//--------------------- .text._ZN7cutlass13device_kernelINS_4gemm6kernel13GemmUniversalIN4cute5tupleIJiiiiEEENS1_10collective13CollectiveMmaINS1_35MainloopSm100TmaUmmaWarpSpecializedILi10ELi2ELi4ENS5_IJNS4_1CILi4EEESB_NSA_ILi1EEEEEEEENS5_IJNSA_ILi64EEENSA_ILi256EEESF_EEENS_12float_e4m3_tENS5_IJlSC_lEEESI_SJ_NS4_8TiledMMAINS4_8MMA_AtomIJNS4_10MMA_TraitsINS4_19SM100_MMA_F8F6F4_SSEJSI_SI_fSF_SG_NS4_17integral_constantINS4_4UMMA5MajorELSQ_0EEESR_NSO_INSP_7ScaleInELSS_0EEEST_EEEEEENS4_6LayoutINS5_IJSC_SC_SC_EEENS5_IJNSA_ILi0EEESY_SY_EEEEENS5_IJNS4_10UnderscoreES11_S11_EEEEENS4_23SM90_TMA_LOAD_MULTICASTENS4_14ComposedLayoutINS4_7SwizzleILi2ELi4ELi3EEENS4_18smem_ptr_flag_bitsILi8EEENSW_INS5_IJNSA_ILi8EEESF_EEENS5_IJSF_SC_EEEEEEEvNS4_8identityES14_S1E_vS1F_EENS_8epilogue10collective18CollectiveEpilogueINS1H_23Sm100TmaWarpSpecializedILi4ELi2ELi32ELb0ELb0EEEJSH_NS5_IJNSW_ISF_SC_EES1M_EEESI_SJ_SI_SJ_NS1H_6fusion15FusionCallbacksIS1L_NS1O_17LinearCombinationISI_fSI_fLNS_15FloatRoundStyleE2EEESH_S1N_JEEENS4_5SM1004TMEM4LOAD26SM100_TMEM_LOAD_16dp32b32xENS4_13SM90_TMA_LOADES1E_NS4_39AutoVectorizingCopyWithAssumedAlignmentILi128EEENS4_14SM90_TMA_STOREES1E_S20_S20_EEEvvEEEEvNT_6ParamsE --------------------------
	.section	.text._ZN7cutlass13device_kernelINS_4gemm6kernel13GemmUniversalIN4cute5tupleIJiiiiEEENS1_10collective13CollectiveMmaINS1_35MainloopSm100TmaUmmaWarpSpecializedILi10ELi2ELi4ENS5_IJNS4_1CILi4EEESB_NSA_ILi1EEEEEEEENS5_IJNSA_ILi64EEENSA_ILi256EEESF_EEENS_12float_e4m3_tENS5_IJlSC_lEEESI_SJ_NS4_8TiledMMAINS4_8MMA_AtomIJNS4_10MMA_TraitsINS4_19SM100_MMA_F8F6F4_SSEJSI_SI_fSF_SG_NS4_17integral_constantINS4_4UMMA5MajorELSQ_0EEESR_NSO_INSP_7ScaleInELSS_0EEEST_EEEEEENS4_6LayoutINS5_IJSC_SC_SC_EEENS5_IJNSA_ILi0EEESY_SY_EEEEENS5_IJNS4_10UnderscoreES11_S11_EEEEENS4_23SM90_TMA_LOAD_MULTICASTENS4_14ComposedLayoutINS4_7SwizzleILi2ELi4ELi3EEENS4_18smem_ptr_flag_bitsILi8EEENSW_INS5_IJNSA_ILi8EEESF_EEENS5_IJSF_SC_EEEEEEEvNS4_8identityES14_S1E_vS1F_EENS_8epilogue10collective18CollectiveEpilogueINS1H_23Sm100TmaWarpSpecializedILi4ELi2ELi32ELb0ELb0EEEJSH_NS5_IJNSW_ISF_SC_EES1M_EEESI_SJ_SI_SJ_NS1H_6fusion15FusionCallbacksIS1L_NS1O_17LinearCombinationISI_fSI_fLNS_15FloatRoundStyleE2EEESH_S1N_JEEENS4_5SM1004TMEM4LOAD26SM100_TMEM_LOAD_16dp32b32xENS4_13SM90_TMA_LOADES1E_NS4_39AutoVectorizingCopyWithAssumedAlignmentILi128EEENS4_14SM90_TMA_STOREES1E_S20_S20_EEEvvEEEEvNT_6ParamsE,"ax",@progbits
	.align	128
.text._ZN7cutlass13device_kernelINS_4gemm6kernel13GemmUniversalIN4cute5tupleIJiiiiEEENS1_10collective13CollectiveMmaINS1_35MainloopSm100TmaUmmaWarpSpecializedILi10ELi2ELi4ENS5_IJNS4_1CILi4EEESB_NSA_ILi1EEEEEEEENS5_IJNSA_ILi64EEENSA_ILi256EEESF_EEENS_12float_e4m3_tENS5_IJlSC_lEEESI_SJ_NS4_8TiledMMAINS4_8MMA_AtomIJNS4_10MMA_TraitsINS4_19SM100_MMA_F8F6F4_SSEJSI_SI_fSF_SG_NS4_17integral_constantINS4_4UMMA5MajorELSQ_0EEESR_NSO_INSP_7ScaleInELSS_0EEEST_EEEEEENS4_6LayoutINS5_IJSC_SC_SC_EEENS5_IJNSA_ILi0EEESY_SY_EEEEENS5_IJNS4_10UnderscoreES11_S11_EEEEENS4_23SM90_TMA_LOAD_MULTICASTENS4_14ComposedLayoutINS4_7SwizzleILi2ELi4ELi3EEENS4_18smem_ptr_flag_bitsILi8EEENSW_INS5_IJNSA_ILi8EEESF_EEENS5_IJSF_SC_EEEEEEEvNS4_8identityES14_S1E_vS1F_EENS_8epilogue10collective18CollectiveEpilogueINS1H_23Sm100TmaWarpSpecializedILi4ELi2ELi32ELb0ELb0EEEJSH_NS5_IJNSW_ISF_SC_EES1M_EEESI_SJ_SI_SJ_NS1H_6fusion15FusionCallbacksIS1L_NS1O_17LinearCombinationISI_fSI_fLNS_15FloatRoundStyleE2EEESH_S1N_JEEENS4_5SM1004TMEM4LOAD26SM100_TMEM_LOAD_16dp32b32xENS4_13SM90_TMA_LOADES1E_NS4_39AutoVectorizingCopyWithAssumedAlignmentILi128EEENS4_14SM90_TMA_STOREES1E_S20_S20_EEEvvEEEEvNT_6ParamsE:
        .type           _ZN7cutlass13device_kernelINS_4gemm6kernel13GemmUniversalIN4cute5tupleIJiiiiEEENS1_10collective13CollectiveMmaINS1_35MainloopSm100TmaUmmaWarpSpecializedILi10ELi2ELi4ENS5_IJNS4_1CILi4EEESB_NSA_ILi1EEEEEEEENS5_IJNSA_ILi64EEENSA_ILi256EEESF_EEENS_12float_e4m3_tENS5_IJlSC_lEEESI_SJ_NS4_8TiledMMAINS4_8MMA_AtomIJNS4_10MMA_TraitsINS4_19SM100_MMA_F8F6F4_SSEJSI_SI_fSF_SG_NS4_17integral_constantINS4_4UMMA5MajorELSQ_0EEESR_NSO_INSP_7ScaleInELSS_0EEEST_EEEEEENS4_6LayoutINS5_IJSC_SC_SC_EEENS5_IJNSA_ILi0EEESY_SY_EEEEENS5_IJNS4_10UnderscoreES11_S11_EEEEENS4_23SM90_TMA_LOAD_MULTICASTENS4_14ComposedLayoutINS4_7SwizzleILi2ELi4ELi3EEENS4_18smem_ptr_flag_bitsILi8EEENSW_INS5_IJNSA_ILi8EEESF_EEENS5_IJSF_SC_EEEEEEEvNS4_8identityES14_S1E_vS1F_EENS_8epilogue10collective18CollectiveEpilogueINS1H_23Sm100TmaWarpSpecializedILi4ELi2ELi32ELb0ELb0EEEJSH_NS5_IJNSW_ISF_SC_EES1M_EEESI_SJ_SI_SJ_NS1H_6fusion15FusionCallbacksIS1L_NS1O_17LinearCombinationISI_fSI_fLNS_15FloatRoundStyleE2EEESH_S1N_JEEENS4_5SM1004TMEM4LOAD26SM100_TMEM_LOAD_16dp32b32xENS4_13SM90_TMA_LOADES1E_NS4_39AutoVectorizingCopyWithAssumedAlignmentILi128EEENS4_14SM90_TMA_STOREES1E_S20_S20_EEEvvEEEEvNT_6ParamsE,@function
        .size           _ZN7cutlass13device_kernelINS_4gemm6kernel13GemmUniversalIN4cute5tupleIJiiiiEEENS1_10collective13CollectiveMmaINS1_35MainloopSm100TmaUmmaWarpSpecializedILi10ELi2ELi4ENS5_IJNS4_1CILi4EEESB_NSA_ILi1EEEEEEEENS5_IJNSA_ILi64EEENSA_ILi256EEESF_EEENS_12float_e4m3_tENS5_IJlSC_lEEESI_SJ_NS4_8TiledMMAINS4_8MMA_AtomIJNS4_10MMA_TraitsINS4_19SM100_MMA_F8F6F4_SSEJSI_SI_fSF_SG_NS4_17integral_constantINS4_4UMMA5MajorELSQ_0EEESR_NSO_INSP_7ScaleInELSS_0EEEST_EEEEEENS4_6LayoutINS5_IJSC_SC_SC_EEENS5_IJNSA_ILi0EEESY_SY_EEEEENS5_IJNS4_10UnderscoreES11_S11_EEEEENS4_23SM90_TMA_LOAD_MULTICASTENS4_14ComposedLayoutINS4_7SwizzleILi2ELi4ELi3EEENS4_18smem_ptr_flag_bitsILi8EEENSW_INS5_IJNSA_ILi8EEESF_EEENS5_IJSF_SC_EEEEEEEvNS4_8identityES14_S1E_vS1F_EENS_8epilogue10collective18CollectiveEpilogueINS1H_23Sm100TmaWarpSpecializedILi4ELi2ELi32ELb0ELb0EEEJSH_NS5_IJNSW_ISF_SC_EES1M_EEESI_SJ_SI_SJ_NS1H_6fusion15FusionCallbacksIS1L_NS1O_17LinearCombinationISI_fSI_fLNS_15FloatRoundStyleE2EEESH_S1N_JEEENS4_5SM1004TMEM4LOAD26SM100_TMEM_LOAD_16dp32b32xENS4_13SM90_TMA_LOADES1E_NS4_39AutoVectorizingCopyWithAssumedAlignmentILi128EEENS4_14SM90_TMA_STOREES1E_S20_S20_EEEvvEEEEvNT_6ParamsE,(.L_x_196 - _ZN7cutlass13device_kernelINS_4gemm6kernel13GemmUniversalIN4cute5tupleIJiiiiEEENS1_10collective13CollectiveMmaINS1_35MainloopSm100TmaUmmaWarpSpecializedILi10ELi2ELi4ENS5_IJNS4_1CILi4EEESB_NSA_ILi1EEEEEEEENS5_IJNSA_ILi64EEENSA_ILi256EEESF_EEENS_12float_e4m3_tENS5_IJlSC_lEEESI_SJ_NS4_8TiledMMAINS4_8MMA_AtomIJNS4_10MMA_TraitsINS4_19SM100_MMA_F8F6F4_SSEJSI_SI_fSF_SG_NS4_17integral_constantINS4_4UMMA5MajorELSQ_0EEESR_NSO_INSP_7ScaleInELSS_0EEEST_EEEEEENS4_6LayoutINS5_IJSC_SC_SC_EEENS5_IJNSA_ILi0EEESY_SY_EEEEENS5_IJNS4_10UnderscoreES11_S11_EEEEENS4_23SM90_TMA_LOAD_MULTICASTENS4_14ComposedLayoutINS4_7SwizzleILi2ELi4ELi3EEENS4_18smem_ptr_flag_bitsILi8EEENSW_INS5_IJNSA_ILi8EEESF_EEENS5_IJSF_SC_EEEEEEEvNS4_8identityES14_S1E_vS1F_EENS_8epilogue10collective18CollectiveEpilogueINS1H_23Sm100TmaWarpSpecializedILi4ELi2ELi32ELb0ELb0EEEJSH_NS5_IJNSW_ISF_SC_EES1M_EEESI_SJ_SI_SJ_NS1H_6fusion15FusionCallbacksIS1L_NS1O_17LinearCombinationISI_fSI_fLNS_15FloatRoundStyleE2EEESH_S1N_JEEENS4_5SM1004TMEM4LOAD26SM100_TMEM_LOAD_16dp32b32xENS4_13SM90_TMA_LOADES1E_NS4_39AutoVectorizingCopyWithAssumedAlignmentILi128EEENS4_14SM90_TMA_STOREES1E_S20_S20_EEEvvEEEEvNT_6ParamsE)
        .other          _ZN7cutlass13device_kernelINS_4gemm6kernel13GemmUniversalIN4cute5tupleIJiiiiEEENS1_10collective13CollectiveMmaINS1_35MainloopSm100TmaUmmaWarpSpecializedILi10ELi2ELi4ENS5_IJNS4_1CILi4EEESB_NSA_ILi1EEEEEEEENS5_IJNSA_ILi64EEENSA_ILi256EEESF_EEENS_12float_e4m3_tENS5_IJlSC_lEEESI_SJ_NS4_8TiledMMAINS4_8MMA_AtomIJNS4_10MMA_TraitsINS4_19SM100_MMA_F8F6F4_SSEJSI_SI_fSF_SG_NS4_17integral_constantINS4_4UMMA5MajorELSQ_0EEESR_NSO_INSP_7ScaleInELSS_0EEEST_EEEEEENS4_6LayoutINS5_IJSC_SC_SC_EEENS5_IJNSA_ILi0EEESY_SY_EEEEENS5_IJNS4_10UnderscoreES11_S11_EEEEENS4_23SM90_TMA_LOAD_MULTICASTENS4_14ComposedLayoutINS4_7SwizzleILi2ELi4ELi3EEENS4_18smem_ptr_flag_bitsILi8EEENSW_INS5_IJNSA_ILi8EEESF_EEENS5_IJSF_SC_EEEEEEEvNS4_8identityES14_S1E_vS1F_EENS_8epilogue10collective18CollectiveEpilogueINS1H_23Sm100TmaWarpSpecializedILi4ELi2ELi32ELb0ELb0EEEJSH_NS5_IJNSW_ISF_SC_EES1M_EEESI_SJ_SI_SJ_NS1H_6fusion15FusionCallbacksIS1L_NS1O_17LinearCombinationISI_fSI_fLNS_15FloatRoundStyleE2EEESH_S1N_JEEENS4_5SM1004TMEM4LOAD26SM100_TMEM_LOAD_16dp32b32xENS4_13SM90_TMA_LOADES1E_NS4_39AutoVectorizingCopyWithAssumedAlignmentILi128EEENS4_14SM90_TMA_STOREES1E_S20_S20_EEEvvEEEEvNT_6ParamsE,@"STO_CUDA_ENTRY STV_DEFAULT"
_ZN7cutlass13device_kernelINS_4gemm6kernel13GemmUniversalIN4cute5tupleIJiiiiEEENS1_10collective13CollectiveMmaINS1_35MainloopSm100TmaUmmaWarpSpecializedILi10ELi2ELi4ENS5_IJNS4_1CILi4EEESB_NSA_ILi1EEEEEEEENS5_IJNSA_ILi64EEENSA_ILi256EEESF_EEENS_12float_e4m3_tENS5_IJlSC_lEEESI_SJ_NS4_8TiledMMAINS4_8MMA_AtomIJNS4_10MMA_TraitsINS4_19SM100_MMA_F8F6F4_SSEJSI_SI_fSF_SG_NS4_17integral_constantINS4_4UMMA5MajorELSQ_0EEESR_NSO_INSP_7ScaleInELSS_0EEEST_EEEEEENS4_6LayoutINS5_IJSC_SC_SC_EEENS5_IJNSA_ILi0EEESY_SY_EEEEENS5_IJNS4_10UnderscoreES11_S11_EEEEENS4_23SM90_TMA_LOAD_MULTICASTENS4_14ComposedLayoutINS4_7SwizzleILi2ELi4ELi3EEENS4_18smem_ptr_flag_bitsILi8EEENSW_INS5_IJNSA_ILi8EEESF_EEENS5_IJSF_SC_EEEEEEEvNS4_8identityES14_S1E_vS1F_EENS_8epilogue10collective18CollectiveEpilogueINS1H_23Sm100TmaWarpSpecializedILi4ELi2ELi32ELb0ELb0EEEJSH_NS5_IJNSW_ISF_SC_EES1M_EEESI_SJ_SI_SJ_NS1H_6fusion15FusionCallbacksIS1L_NS1O_17LinearCombinationISI_fSI_fLNS_15FloatRoundStyleE2EEESH_S1N_JEEENS4_5SM1004TMEM4LOAD26SM100_TMEM_LOAD_16dp32b32xENS4_13SM90_TMA_LOADES1E_NS4_39AutoVectorizingCopyWithAssumedAlignmentILi128EEENS4_14SM90_TMA_STOREES1E_S20_S20_EEEvvEEEEvNT_6ParamsE:
[----:B------:R-:W1:Y:S01]  /*0000*/  LDC R1, c[0x0][0x37c] ;  /* 0x0000df00ff017b82 */ /* 0x000e620000000800 */
[----:B------:R-:W2:Y:S01]  /*0010*/  S2R R97, SR_TID.X ;  /* 0x0000000000617919 */ /* 0x000ea20000002100 */
[----:B------:R-:W3:Y:S01]  /*0020*/  LDCU.64 UR8, c[0x0][0x890] ;  /* 0x00011200ff0877ac */ /* 0x000ee20008000a00 */
[----:B------:R-:W-:Y:S02]  /*0030*/  PRMT R89, RZ, 0x7610, R89 ;  /* 0x00007610ff597816 */ /* 0x000fe40000000059 */
[----:B------:R-:W-:Y:S02]  /*0040*/  ELECT P3, URZ, PT ;  /* 0x0000000000ff782f */ /* 0x000fe40003860000 */
[----:B---3--:R-:W-:-:S04]  /*0050*/  ISETP.NE.U32.AND P0, PT, RZ, UR8, PT ;  /* 0x00000008ff007c0c */ /* 0x008fc8000bf05070 */
[----:B------:R-:W-:Y:S02]  /*0060*/  ISETP.NE.AND.EX P1, PT, RZ, UR9, PT, P0 ;  /* 0x00000009ff007c0c */ /* 0x000fe4000bf25300 */
[----:B--2---:R-:W-:-:S05]  /*0070*/  SHF.R.U32.HI R90, RZ, 0x5, R97 ;  /* 0x00000005ff5a7819 */ /* 0x004fca0000011661 */
[----:B------:R-:W2:Y:S02]  /*0080*/  SHFL.IDX PT, R0, R90, RZ, 0x1f ;  /* 0x00001fff5a007589 */ /* 0x000ea400000e0000 */
[----:B--2---:R-:W-:-:S04]  /*0090*/  R2UR UR21, R0 ;  /* 0x00000000001572ca */ /* 0x004fc800000e0000 */
[----:B-1----:R-:W-:Y:S05]  /*00a0*/  @P1 BRA `(.L_x_0) ;  /* 0x0000000000301947 */ /* 0x002fea0003800000 */
[----:B------:R-:W1:Y:S02]  /*00b0*/  LDCU.64 UR4, c[0x0][0x888] ;  /* 0x00011100ff0477ac */ /* 0x000e640008000a00 */
[----:B-1----:R-:W-:-:S04]  /*00c0*/  UISETP.NE.U32.AND UP0, UPT, UR4, URZ, UPT ;  /* 0x000000ff0400728c */ /* 0x002fc8000bf05070 */
[----:B------:R-:W-:-:S09]  /*00d0*/  UISETP.NE.AND.EX UP0, UPT, UR5, URZ, UPT, UP0 ;  /* 0x000000ff0500728c */ /* 0x000fd2000bf05300 */
[----:B------:R-:W-:Y:S05]  /*00e0*/  BRA.U !UP0, `(.L_x_1) ;  /* 0x0000000108147547 */ /* 0x000fea000b800000 */
[----:B------:R-:W1:Y:S01]  /*00f0*/  LDC.64 R2, c[0x0][0x888] ;  /* 0x00022200ff027b82 */ /* 0x000e620000000a00 */
[----:B------:R-:W1:Y:S02]  /*0100*/  LDCU.64 UR4, c[0x0][0x358] ;  /* 0x00006b00ff0477ac */ /* 0x000e640008000a00 */
[----:B-1----:R1:W5:Y:S01]  /*0110*/  LDG.E R41, desc[UR4][R2.64] ;  /* 0x0000000402297981 */ /* 0x002362000c1e1900 */
[----:B------:R-:W-:Y:S01]  /*0120*/  HFMA2 R89, -RZ, RZ, 0, 5.9604644775390625e-08 ;  /* 0x00000001ff597431 */ /* 0x000fe200000001ff */
[----:B------:R-:W-:Y:S05]  /*0130*/  BRA `(.L_x_0) ;  /* 0x00000000000c7947 */ /* 0x000fea0003800000 */
.L_x_1:
[----:B------:R-:W1:Y:S01]  /*0140*/  LDCU UR4, c[0x0][0x880] ;  /* 0x00011000ff0477ac */ /* 0x000e620008000800 */
[----:B------:R-:W-:Y:S01]  /*0150*/  HFMA2 R89, -RZ, RZ, 0, 5.9604644775390625e-08 ;  /* 0x00000001ff597431 */ /* 0x000fe200000001ff */
[----:B-1----:R-:W-:-:S07]  /*0160*/  MOV R41, UR4 ;  /* 0x0000000400297c02 */ /* 0x002fce0008000f00 */
.L_x_0:
[----:B------:R-:W2:Y:S02]  /*0170*/  LDCU.64 UR4, c[0x0][0x8b0] ;  /* 0x00011600ff0477ac */ /* 0x000ea40008000a00 */
[----:B--2---:R-:W-:-:S04]  /*0180*/  UISETP.NE.U32.AND UP0, UPT, UR4, URZ, UPT ;  /* 0x000000ff0400728c */ /* 0x004fc8000bf05070 */
[----:B------:R-:W-:-:S09]  /*0190*/  UISETP.NE.AND.EX UP0, UPT, UR5, URZ, UPT, UP0 ;  /* 0x000000ff0500728c */ /* 0x000fd2000bf05300 */
[----:B------:R-:W-:Y:S05]  /*01a0*/  BRA.U UP0, `(.L_x_2) ;  /* 0x0000000100287547 */ /* 0x000fea000b800000 */
[----:B------:R-:W2:Y:S02]  /*01b0*/  LDCU.64 UR4, c[0x0][0x8a8] ;  /* 0x00011500ff0477ac */ /* 0x000ea40008000a00 */
[----:B--2---:R-:W-:-:S04]  /*01c0*/  UISETP.NE.U32.AND UP0, UPT, UR4, URZ, UPT ;  /* 0x000000ff0400728c */ /* 0x004fc8000bf05070 */
[----:B------:R-:W-:-:S09]  /*01d0*/  UISETP.NE.AND.EX UP0, UPT, UR5, URZ, UPT, UP0 ;  /* 0x000000ff0500728c */ /* 0x000fd2000bf05300 */
[----:B------:R-:W-:Y:S05]  /*01e0*/  BRA.U !UP0, `(.L_x_3) ;  /* 0x0000000108107547 */ /* 0x000fea000b800000 */
[----:B------:R-:W2:Y:S01]  /*01f0*/  LDC.64 R38, c[0x0][0x8a8] ;  /* 0x00022a00ff267b82 */ /* 0x000ea20000000a00 */
[----:B------:R-:W2:Y:S02]  /*0200*/  LDCU.64 UR4, c[0x0][0x358] ;  /* 0x00006b00ff0477ac */ /* 0x000ea40008000a00 */
[----:B--2---:R2:W5:Y:S01]  /*0210*/  LDG.E R38, desc[UR4][R38.64] ;  /* 0x0000000426267981 */ /* 0x004562000c1e1900 */
[----:B------:R-:W-:Y:S05]  /*0220*/  BRA `(.L_x_2) ;  /* 0x0000000000087947 */ /* 0x000fea0003800000 */
.L_x_3:
[----:B------:R-:W2:Y:S02]  /*0230*/  LDCU UR4, c[0x0][0x8a0] ;  /* 0x00011400ff0477ac */ /* 0x000ea40008000800 */
[----:B--2---:R-:W-:Y:S02]  /*0240*/  MOV R38, UR4 ;  /* 0x0000000400267c02 */ /* 0x004fe40008000f00 */
.L_x_2:
[----:B------:R-:W-:Y:S01]  /*0250*/  IMAD.U32 R0, RZ, RZ, UR21 ;  /* 0x00000015ff007e24 */ /* 0x000fe2000f8e00ff */
[----:B------:R-:W-:Y:S04]  /*0260*/  BSSY.RECONVERGENT B0, `(.L_x_4) ;  /* 0x000000c000007945 */ /* 0x000fe80003800200 */
[C---:B------:R-:W-:Y:S02]  /*0270*/  ISETP.NE.OR P2, PT, R0.reuse, 0x1, !P3 ;  /* 0x000000010000780c */ /* 0x040fe40005f45670 */
[----:B------:R-:W-:-:S11]  /*0280*/  ISETP.NE.OR P1, PT, R0, 0x3, !P3 ;  /* 0x000000030000780c */ /* 0x000fd60005f25670 */
[----:B------:R-:W-:Y:S05]  /*0290*/  @P2 BRA `(.L_x_5) ;  /* 0x0000000000202947 */ /* 0x000fea0003800000 */
[----:B------:R-:W3:Y:S02]  /*02a0*/  LDCU.64 UR4, c[0x0][0x348] ;  /* 0x00006900ff0477ac */ /* 0x000ee40008000a00 */
[----:B---3--:R-:W-:Y:S02]  /*02b0*/  UIADD3 UR6, UP1, UPT, UR4, 0x80, URZ ;  /* 0x0000008004067890 */ /* 0x008fe4000ff3e0ff */
[----:B------:R-:W-:Y:S02]  /*02c0*/  UIADD3 UR4, UP0, UPT, UR4, 0x180, URZ ;  /* 0x0000018004047890 */ /* 0x000fe4000ff1e0ff */
[----:B------:R-:W-:Y:S02]  /*02d0*/  UIADD3.X UR7, UPT, UPT, URZ, UR5, URZ, UP1, !UPT ;  /* 0x00000005ff077290 */ /* 0x000fe40008ffe4ff */
[----:B------:R-:W-:-:S07]  /*02e0*/  UIADD3.X UR5, UPT, UPT, URZ, UR5, URZ, UP0, !UPT ;  /* 0x00000005ff057290 */ /* 0x000fce00087fe4ff */
[----:B------:R3:W-:Y:S02]  /*02f0*/  UTMACCTL.PF [UR6] ;  /* 0x00000000060079b9 */ /* 0x0007e40008040000 */
[----:B------:R3:W-:Y:S02]  /*0300*/  UTMACCTL.PF [UR4] ;  /* 0x00000000040079b9 */ /* 0x0007e40008040000 */
[----:B---3--:R-:W-:Y:S01]  /*0310*/  NOP ;  /* 0x0000000000007918 */ /* 0x008fe20000000000 */
.L_x_5:
[----:B------:R-:W-:Y:S05]  /*0320*/  BSYNC.RECONVERGENT B0 ;  /* 0x0000000000007941 */ /* 0x000fea0003800200 */
.L_x_4:
[----:B------:R-:W-:Y:S04]  /*0330*/  BSSY.RECONVERGENT B0, `(.L_x_6) ;  /* 0x000000a000007945 */ /* 0x000fe80003800200 */
        /* <DEDUP_REMOVED lines=9> */
.L_x_7:
[----:B------:R-:W-:Y:S05]  /*03d0*/  BSYNC.RECONVERGENT B0 ;  /* 0x0000000000007941 */ /* 0x000fea0003800200 */
.L_x_6:
[----:B------:R-:W3:Y:S01]  /*03e0*/  LDCU.64 UR4, c[0x0][0x888] ;  /* 0x00011100ff0477ac */ /* 0x000ee20008000a00 */
[----:B------:R-:W-:Y:S01]  /*03f0*/  ISETP.NE.AND.EX P0, PT, RZ, UR9, PT, P0 ;  /* 0x00000009ff007c0c */ /* 0x000fe2000bf05300 */
[----:B------:R-:W-:Y:S01]  /*0400*/  UPLOP3.LUT UP3, UPT, UPT, UPT, UPT, 0x80, 0x8 ;  /* 0x000000000008789c */ /* 0x000fe20003f6f070 */
[----:B---3--:R-:W-:-:S04]  /*0410*/  ISETP.NE.U32.AND P1, PT, RZ, UR4, PT ;  /* 0x00000004ff007c0c */ /* 0x008fc8000bf25070 */
[----:B------:R-:W-:-:S13]  /*0420*/  ISETP.NE.AND.EX P1, PT, RZ, UR5, PT, P1 ;  /* 0x00000005ff007c0c */ /* 0x000fda000bf25310 */
[----:B------:R-:W-:Y:S05]  /*0430*/  @P1 BRA P0, `(.L_x_8) ;  /* 0x0000000000281947 */ /* 0x000fea0000000000 */
[----:B------:R-:W-:Y:S01]  /*0440*/  UISETP.NE.U32.AND UP0, UPT, UR8, URZ, UPT ;  /* 0x000000ff0800728c */ /* 0x000fe2000bf05070 */
[----:B-----5:R-:W-:Y:S01]  /*0450*/  FSETP.NEU.AND P0, PT, R41, RZ, PT ;  /* 0x000000ff2900720b */ /* 0x020fe20003f0d000 */
[----:B------:R-:W-:Y:S02]  /*0460*/  UISETP.NE.U32.AND UP2, UPT, UR4, URZ, UPT ;  /* 0x000000ff0400728c */ /* 0x000fe4000bf45070 */
[----:B------:R-:W-:Y:S02]  /*0470*/  UISETP.NE.AND.EX UP1, UPT, UR9, URZ, UPT, UP0 ;  /* 0x000000ff0900728c */ /* 0x000fe4000bf25300 */
[----:B------:R-:W-:-:S04]  /*0480*/  UISETP.NE.AND.EX UP0, UPT, UR5, URZ, UPT, UP2 ;  /* 0x000000ff0500728c */ /* 0x000fc8000bf05320 */
[----:B------:R-:W-:-:S04]  /*0490*/  USEL UR4, URZ, 0xffffffff, UP0 ;  /* 0xffffffffff047887 */ /* 0x000fc80008000000 */
[----:B------:R-:W-:Y:S01]  /*04a0*/  VOTEU.ANY UP0, P0 ;  /* 0x0000000000ff7886 */ /* 0x000fe20000000100 */
[----:B------:R-:W-:-:S04]  /*04b0*/  @!UP1 USEL UR4, URZ, 0xffffffff, UP0 ;  /* 0xffffffffff049887 */ /* 0x000fc80008000000 */
[----:B------:R-:W-:-:S04]  /*04c0*/  ULOP3.LUT UR4, UR4, 0x1, URZ, 0xc0, !UPT ;  /* 0x0000000104047892 */ /* 0x000fc8000f8ec0ff */
[----:B------:R-:W-:-:S11]  /*04d0*/  UISETP.NE.U32.AND UP3, UPT, UR4, 0x1, UPT ;  /* 0x000000010400788c */ /* 0x000fd6000bf65070 */
.L_x_8:
[----:B-1----:R-:W1:Y:S01]  /*04e0*/  SHFL.IDX PT, R2, R90, RZ, 0x1f ;  /* 0x00001fff5a027589 */ /* 0x002e6200000e0000 */
[----:B------:R-:W-:-:S04]  /*04f0*/  UISETP.NE.AND UP0, UPT, UR21, 0x2, UPT ;  /* 0x000000021500788c */ /* 0x000fc8000bf05270 */
[----:B------:R-:W-:Y:S01]  /*0500*/  USEL UR48, URZ, 0x1, UP0 ;  /* 0x00000001ff307887 */ /* 0x000fe20008000000 */
[----:B-1----:R-:W-:-:S13]  /*0510*/  ISETP.NE.AND P0, PT, R2, RZ, PT ;  /* 0x000000ff0200720c */ /* 0x002fda0003f05270 */
[----:B------:R-:W-:Y:S05]  /*0520*/  @P0 BRA `(.L_x_9) ;  /* 0x0000000000940947 */ /* 0x000fea0003800000 */
[----:B------:R-:W-:Y:S01]  /*0530*/  ELECT P0, URZ, PT ;  /* 0x0000000000ff782f */ /* 0x000fe20003800000 */
[----:B------:R-:W-:-:S12]  /*0540*/  BSSY.RECONVERGENT B0, `(.L_x_9) ;  /* 0x0000023000007945 */ /* 0x000fd80003800200 */
[----:B------:R-:W-:Y:S05]  /*0550*/  @!P0 BRA `(.L_x_10) ;  /* 0x0000000000848947 */ /* 0x000fea0003800000 */
[----:B------:R-:W1:Y:S01]  /*0560*/  S2UR UR4, SR_CgaCtaId ;  /* 0x00000000000479c3 */ /* 0x000e620000008800 */
[----:B------:R-:W-:Y:S01]  /*0570*/  UMOV UR5, 0x400 ;  /* 0x0000040000057882 */ /* 0x000fe20000000000 */
[----:B------:R-:W-:Y:S01]  /*0580*/  UMOV UR8, 0x1 ;  /* 0x0000000100087882 */ /* 0x000fe20000000000 */
[----:B------:R-:W-:Y:S01]  /*0590*/  UMOV UR6, 0x7 ;  /* 0x0000000700067882 */ /* 0x000fe20000000000 */
[----:B------:R-:W-:-:S04]  /*05a0*/  UIADD3 UR8, UPT, UPT, -UR8, 0x100000, URZ ;  /* 0x0010000008087890 */ /* 0x000fc8000fffe1ff */
[----:B------:R-:W-:Y:S02]  /*05b0*/  USHF.L.U32 UR9, UR8, 0xb, URZ ;  /* 0x0000000b08097899 */ /* 0x000fe400080006ff */
[----:B------:R-:W-:Y:S02]  /*05c0*/  USHF.L.U32 UR8, UR8, 0x1, URZ ;  /* 0x0000000108087899 */ /* 0x000fe400080006ff */
[----:B------:R-:W-:-:S04]  /*05d0*/  UIADD3 UR6, UPT, UPT, -UR6, 0x100000, URZ ;  /* 0x0010000006067890 */ /* 0x000fc8000fffe1ff */
[----:B------:R-:W-:Y:S02]  /*05e0*/  USHF.L.U32 UR7, UR6, 0xb, URZ ;  /* 0x0000000b06077899 */ /* 0x000fe400080006ff */
[----:B------:R-:W-:Y:S02]  /*05f0*/  USHF.L.U32 UR6, UR6, 0x1, URZ ;  /* 0x0000000106067899 */ /* 0x000fe400080006ff */
[----:B-1----:R-:W-:Y:S01]  /*0600*/  ULEA UR4, UR4, UR5, 0x18 ;  /* 0x0000000504047291 */ /* 0x002fe2000f8ec0ff */
[----:B------:R-:W1:Y:S11]  /*0610*/  FENCE.VIEW.ASYNC.S ;  /* 0x00000000000073c6 */ /* 0x000e760000000000 */
[----:B-1----:R1:W3:Y:S01]  /*0620*/  SYNCS.EXCH.64 URZ, [UR4], UR8 ;  /* 0x0000000804ff75b2 */ /* 0x0022e20008000100 */
[----:B------:R1:W4:Y:S01]  /*0630*/  SYNCS.EXCH.64 URZ, [UR4+0x50], UR6 ;  /* 0x0000500604ff75b2 */ /* 0x0003220008000100 */
[----:B------:R1:W1:Y:S01]  /*0640*/  SYNCS.EXCH.64 URZ, [UR4+0x8], UR8 ;  /* 0x0000080804ff75b2 */ /* 0x0002620008000100 */
        /* <DEDUP_REMOVED lines=17> */
[----:B------:R-:W-:Y:S01]  /*0760*/  NOP ;  /* 0x0000000000007918 */ /* 0x000fe20000000000 */
.L_x_10:
[----:B-1----:R-:W-:Y:S05]  /*0770*/  BSYNC.RECONVERGENT B0 ;  /* 0x0000000000007941 */ /* 0x002fea0003800200 */
.L_x_9:
[----:B------:R-:W1:Y:S01]  /*0780*/  SHFL.IDX PT, R2, R90, RZ, 0x1f ;  /* 0x00001fff5a027589 */ /* 0x000e6200000e0000 */
[----:B------:R-:W-:Y:S01]  /*0790*/  NOP ;  /* 0x0000000000007918 */ /* 0x000fe20000000000 */
[----:B-1----:R-:W-:-:S13]  /*07a0*/  ISETP.NE.AND P0, PT, R2, 0x1, PT ;  /* 0x000000010200780c */ /* 0x002fda0003f05270 */
[----:B------:R-:W-:Y:S05]  /*07b0*/  @P0 BRA `(.L_x_11) ;  /* 0x0000000000580947 */ /* 0x000fea0003800000 */
        /* <DEDUP_REMOVED lines=9> */
[----:B------:R-:W-:Y:S01]  /*0850*/  USHF.L.U32 UR6, UR6, 0x1, URZ ;  /* 0x0000000106067899 */ /* 0x000fe200080006ff */
[----:B------:R-:W-:Y:S01]  /*0860*/  ELECT P0, URZ, PT ;  /* 0x0000000000ff782f */ /* 0x000fe20003800000 */
[----:B-1----:R-:W-:Y:S01]  /*0870*/  ULEA UR4, UR4, UR5, 0x18 ;  /* 0x0000000504047291 */ /* 0x002fe2000f8ec0ff */
[----:B------:R-:W1:Y:S11]  /*0880*/  FENCE.VIEW.ASYNC.S ;  /* 0x00000000000073c6 */ /* 0x000e760000000000 */
[----:B-1----:R1:W1:Y:S01]  /*0890*/  SYNCS.EXCH.64 URZ, [UR4+0xa0], UR8 ;  /* 0x0000a00804ff75b2 */ /* 0x0022620008000100 */
        /* <DEDUP_REMOVED lines=8> */
.L_x_11:
[----:B------:R-:W2:Y:S01]  /*0920*/  SHFL.IDX PT, R2, R90, RZ, 0x1f ;  /* 0x00001fff5a027589 */ /* 0x000ea200000e0000 */
[----:B------:R-:W-:Y:S01]  /*0930*/  NOP ;  /* 0x0000000000007918 */ /* 0x000fe20000000000 */
[----:B--2---:R-:W-:-:S13]  /*0940*/  ISETP.NE.AND P0, PT, R2, 0x3, PT ;  /* 0x000000030200780c */ /* 0x004fda0003f05270 */
[----:B------:R-:W-:Y:S05]  /*0950*/  @P0 BRA `(.L_x_12) ;  /* 0x0000000000300947 */ /* 0x000fea0003800000 */
[----:B-1----:R-:W1:Y:S01]  /*0960*/  S2UR UR4, SR_CgaCtaId ;  /* 0x00000000000479c3 */ /* 0x002e620000008800 */
[----:B------:R-:W-:Y:S01]  /*0970*/  UMOV UR6, 0x400 ;  /* 0x0000040000067882 */ /* 0x000fe20000000000 */
[----:B------:R-:W-:Y:S01]  /*0980*/  UMOV UR5, 0x20 ;  /* 0x0000002000057882 */ /* 0x000fe20000000000 */
[----:B------:R-:W-:Y:S01]  /*0990*/  ELECT P0, URZ, PT ;  /* 0x0000000000ff782f */ /* 0x000fe20003800000 */
[----:B-1----:R-:W-:Y:S02]  /*09a0*/  ULEA UR6, UR4, UR6, 0x18 ;  /* 0x0000000604067291 */ /* 0x002fe4000f8ec0ff */
[----:B------:R-:W-:-:S04]  /*09b0*/  UIADD3 UR4, UPT, UPT, -UR5, 0x100000, URZ ;  /* 0x0010000005047890 */ /* 0x000fc8000fffe1ff */
[----:B------:R-:W-:Y:S02]  /*09c0*/  USHF.L.U32 UR5, UR4, 0xb, URZ ;  /* 0x0000000b04057899 */ /* 0x000fe400080006ff */
[----:B------:R-:W-:Y:S01]  /*09d0*/  USHF.L.U32 UR4, UR4, 0x1, URZ ;  /* 0x0000000104047899 */ /* 0x000fe200080006ff */
[----:B------:R-:W1:Y:S11]  /*09e0*/  FENCE.VIEW.ASYNC.S ;  /* 0x00000000000073c6 */ /* 0x000e760000000000 */
[----:B-1----:R2:W1:Y:S01]  /*09f0*/  SYNCS.EXCH.64 URZ, [UR6+0xe0], UR4 ;  /* 0x0000e00406ff75b2 */ /* 0x0024620008000100 */
[----:B------:R2:W1:Y:S02]  /*0a00*/  SYNCS.EXCH.64 URZ, [UR6+0xe8], UR4 ;  /* 0x0000e80406ff75b2 */ /* 0x0004640008000100 */
[----:B--2---:R-:W-:Y:S01]  /*0a10*/  NOP ;  /* 0x0000000000007918 */ /* 0x004fe20000000000 */
.L_x_12:
[----:B------:R-:W2:Y:S01]  /*0a20*/  SHFL.IDX PT, R2, R90, RZ, 0x1f ;  /* 0x00001fff5a027589 */ /* 0x000ea200000e0000 */
[----:B------:R-:W-:Y:S01]  /*0a30*/  NOP ;  /* 0x0000000000007918 */ /* 0x000fe20000000000 */
[----:B--2---:R-:W-:-:S13]  /*0a40*/  ISETP.NE.AND P0, PT, R2, 0x4, PT ;  /* 0x000000040200780c */ /* 0x004fda0003f05270 */
[----:B------:R-:W-:Y:S05]  /*0a50*/  @P0 BRA `(.L_x_13) ;  /* 0x00000000004c0947 */ /* 0x000fea0003800000 */
[----:B-1----:R-:W1:Y:S01]  /*0a60*/  S2UR UR6, SR_CgaCtaId ;  /* 0x00000000000679c3 */ /* 0x002e620000008800 */
[----:B------:R-:W-:Y:S01]  /*0a70*/  UMOV UR4, 0xe20 ;  /* 0x00000e2000047882 */ /* 0x000fe20000000000 */
[----:B------:R-:W-:Y:S01]  /*0a80*/  UMOV UR5, 0x400 ;  /* 0x0000040000057882 */ /* 0x000fe20000000000 */
[----:B------:R-:W-:Y:S01]  /*0a90*/  USEL UR4, UR4, 0xc20, UP3 ;  /* 0x00000c2004047887 */ /* 0x000fe20009800000 */
[----:B------:R-:W-:Y:S01]  /*0aa0*/  UMOV UR8, 0x1 ;  /* 0x0000000100087882 */ /* 0x000fe20000000000 */
[----:B------:R-:W-:Y:S01]  /*0ab0*/  ELECT P0, URZ, PT ;  /* 0x0000000000ff782f */ /* 0x000fe20003800000 */
[----:B------:R-:W-:-:S04]  /*0ac0*/  UIADD3 UR8, UPT, UPT, -UR8, 0x100000, URZ ;  /* 0x0010000008087890 */ /* 0x000fc8000fffe1ff */
[----:B------:R-:W-:Y:S02]  /*0ad0*/  USHF.L.U32 UR9, UR8, 0xb, URZ ;  /* 0x0000000b08097899 */ /* 0x000fe400080006ff */
[----:B------:R-:W-:Y:S02]  /*0ae0*/  USHF.L.U32 UR8, UR8, 0x1, URZ ;  /* 0x0000000108087899 */ /* 0x000fe400080006ff */
[----:B-1----:R-:W-:Y:S02]  /*0af0*/  ULEA UR6, UR6, UR5, 0x18 ;  /* 0x0000000506067291 */ /* 0x002fe4000f8ec0ff */
[----:B------:R-:W-:-:S04]  /*0b00*/  UIADD3 UR4, UPT, UPT, -UR4, 0x100000, URZ ;  /* 0x0010000004047890 */ /* 0x000fc8000fffe1ff */
[----:B------:R-:W-:Y:S02]  /*0b10*/  USHF.L.U32 UR5, UR4, 0xb, URZ ;  /* 0x0000000b04057899 */ /* 0x000fe400080006ff */
[----:B------:R-:W-:Y:S01]  /*0b20*/  USHF.L.U32 UR4, UR4, 0x1, URZ ;  /* 0x0000000104047899 */ /* 0x000fe200080006ff */
[----:B------:R-:W1:Y:S03]  /*0b30*/  FENCE.VIEW.ASYNC.S ;  /* 0x00000000000073c6 */ /* 0x000e660000000000 */
[----:B-1----:R2:W1:Y:S08]  /*0b40*/  SYNCS.EXCH.64 URZ, [UR6+0xf0], UR8 ;  /* 0x0000f00806ff75b2 */ /* 0x0024700008000100 */
[----:B------:R2:W1:Y:S01]  /*0b50*/  SYNCS.EXCH.64 URZ, [UR6+0x100], UR4 ;  /* 0x0001000406ff75b2 */ /* 0x0004620008000100 */
[----:B------:R2:W1:Y:S01]  /*0b60*/  SYNCS.EXCH.64 URZ, [UR6+0xf8], UR8 ;  /* 0x0000f80806ff75b2 */ /* 0x0004620008000100 */
[----:B------:R2:W1:Y:S02]  /*0b70*/  SYNCS.EXCH.64 URZ, [UR6+0x108], UR4 ;  /* 0x0001080406ff75b2 */ /* 0x0004640008000100 */
[----:B--2---:R-:W-:Y:S01]  /*0b80*/  NOP ;  /* 0x0000000000007918 */ /* 0x004fe20000000000 */
.L_x_13:
[----:B------:R-:W2:Y:S01]  /*0b90*/  SHFL.IDX PT, R2, R90, RZ, 0x1f ;  /* 0x00001fff5a027589 */ /* 0x000ea200000e0000 */
[----:B------:R-:W-:Y:S01]  /*0ba0*/  NOP ;  /* 0x0000000000007918 */ /* 0x000fe20000000000 */
[----:B--2---:R-:W-:-:S13]  /*0bb0*/  ISETP.NE.AND P0, PT, R2, 0x5, PT ;  /* 0x000000050200780c */ /* 0x004fda0003f05270 */
[----:B------:R-:W-:Y:S05]  /*0bc0*/  @P0 BRA `(.L_x_14) ;  /* 0x0000000000580947 */ /* 0x000fea0003800000 */
[----:B-1----:R-:W1:Y:S01]  /*0bd0*/  S2UR UR4, SR_CgaCtaId ;  /* 0x00000000000479c3 */ /* 0x002e620000008800 */
        /* <DEDUP_REMOVED lines=19> */
[----:B------:R2:W1:Y:S02]  /*0d10*/  SYNCS.EXCH.64 URZ, [UR4+0x148], UR6 ;  /* 0x0001480604ff75b2 */ /* 0x0004640008000100 */
[----:B--2---:R-:W-:Y:S01]  /*0d20*/  NOP ;  /* 0x0000000000007918 */ /* 0x004fe20000000000 */
.L_x_14:
[----:B------:R-:W2:Y:S01]  /*0d30*/  SHFL.IDX PT, R2, R90, RZ, 0x1f ;  /* 0x00001fff5a027589 */ /* 0x000ea200000e0000 */
[----:B------:R-:W-:Y:S01]  /*0d40*/  NOP ;  /* 0x0000000000007918 */ /* 0x000fe20000000000 */
[----:B--2---:R-:W-:-:S13]  /*0d50*/  ISETP.NE.AND P0, PT, R2, 0x3, PT ;  /* 0x000000030200780c */ /* 0x004fda0003f05270 */
[----:B------:R-:W-:Y:S05]  /*0d60*/  @P0 BRA `(.L_x_15) ;  /* 0x0000000000380947 */ /* 0x000fea0003800000 */
[----:B------:R-:W2:Y:S01]  /*0d70*/  S2UR UR5, SR_CgaCtaId ;  /* 0x00000000000579c3 */ /* 0x000ea20000008800 */
[----:B-1----:R-:W-:Y:S01]  /*0d80*/  UMOV UR4, 0x400 ;  /* 0x0000040000047882 */ /* 0x002fe20000000000 */
[----:B------:R-:W-:Y:S01]  /*0d90*/  UMOV UR6, 0x20 ;  /* 0x0000002000067882 */ /* 0x000fe20000000000 */
[----:B------:R-:W-:Y:S01]  /*0da0*/  ELECT P0, URZ, PT ;  /* 0x0000000000ff782f */ /* 0x000fe20003800000 */
[----:B------:R-:W-:-:S04]  /*0db0*/  UIADD3 UR6, UPT, UPT, -UR6, 0x100000, URZ ;  /* 0x0010000006067890 */ /* 0x000fc8000fffe1ff */
[----:B------:R-:W-:Y:S02]  /*0dc0*/  USHF.L.U32 UR7, UR6, 0xb, URZ ;  /* 0x0000000b06077899 */ /* 0x000fe400080006ff */
[----:B------:R-:W-:Y:S02]  /*0dd0*/  USHF.L.U32 UR6, UR6, 0x1, URZ ;  /* 0x0000000106067899 */ /* 0x000fe400080006ff */
[----:B--2---:R-:W-:Y:S01]  /*0de0*/  ULEA UR4, UR5, UR4, 0x18 ;  /* 0x0000000405047291 */ /* 0x004fe2000f8ec0ff */
[----:B------:R-:W1:Y:S11]  /*0df0*/  FENCE.VIEW.ASYNC.S ;  /* 0x00000000000073c6 */ /* 0x000e760000000000 */
[----:B-1----:R2:W1:Y:S01]  /*0e00*/  SYNCS.EXCH.64 URZ, [UR4+0x150], UR6 ;  /* 0x0001500604ff75b2 */ /* 0x0024620008000100 */
[----:B------:R2:W1:Y:S01]  /*0e10*/  SYNCS.EXCH.64 URZ, [UR4+0x160], UR6 ;  /* 0x0001600604ff75b2 */ /* 0x0004620008000100 */
[----:B------:R2:W1:Y:S01]  /*0e20*/  SYNCS.EXCH.64 URZ, [UR4+0x158], UR6 ;  /* 0x0001580604ff75b2 */ /* 0x0004620008000100 */
[----:B------:R2:W1:Y:S02]  /*0e30*/  SYNCS.EXCH.64 URZ, [UR4+0x168], UR6 ;  /* 0x0001680604ff75b2 */ /* 0x0004640008000100 */
[----:B--2---:R-:W-:Y:S01]  /*0e40*/  NOP ;  /* 0x0000000000007918 */ /* 0x004fe20000000000 */
.L_x_15:
[----:B------:R-:W2:Y:S01]  /*0e50*/  LDCU UR33, c[0x0][0x36c] ;  /* 0x00006d80ff2177ac */ /* 0x000ea20008000800 */
[----:B------:R-:W-:Y:S01]  /*0e60*/  ISETP.NE.OR P3, PT, R0, 0x2, !P3 ;  /* 0x000000020000780c */ /* 0x000fe20005f65670 */
[----:B------:R-:W-:Y:S01]  /*0e70*/  NOP ;  /* 0x0000000000007918 */ /* 0x000fe20000000000 */
[----:B------:R-:W-:Y:S01]  /*0e80*/  LOP3.LUT R0, R97, 0x1f, RZ, 0xc0, !PT ;  /* 0x0000001f61007812 */ /* 0x000fe200078ec0ff */
[----:B------:R-:W-:Y:S02]  /*0e90*/  UISETP.NE.AND UP4, UPT, UR21, URZ, UPT ;  /* 0x000000ff1500728c */ /* 0x000fe4000bf85270 */
[----:B--2---:R-:W-:-:S09]  /*0ea0*/  UISETP.EQ.U32.AND UP0, UPT, UR33, 0x1, UPT ;  /* 0x000000012100788c */ /* 0x004fd2000bf02070 */
[----:B------:R-:W-:Y:S05]  /*0eb0*/  BRA.U !UP0, `(.L_x_16) ;  /* 0x0000000108087547 */ /* 0x000fea000b800000 */
[----:B-1-34-:R-:W-:Y:S01]  /*0ec0*/  UCGABAR_ARV ;  /* 0x00000000000079c7 */ /* 0x01afe20008000000 */
[----:B------:R-:W-:Y:S05]  /*0ed0*/  BRA `(.L_x_17) ;  /* 0x0000000000047947 */ /* 0x000fea0003800000 */
.L_x_16:
[----:B-1-34-:R-:W-:Y:S01]  /*0ee0*/  NOP ;  /* 0x0000000000007918 */ /* 0x01afe20000000000 */
.L_x_17:
[----:B------:R-:W1:Y:S01]  /*0ef0*/  S2UR UR8, SR_CTAID.X ;  /* 0x00000000000879c3 */ /* 0x000e620000002500 */
[----:B------:R-:W-:-:S05]  /*0f00*/  CS2R.32 R3, SR_CgaSize ;  /* 0x0000000000037805 */ /* 0x000fca0000008a00 */
[----:B------:R-:W-:-:S05]  /*0f10*/  IMAD R3, R3, -0xa0, RZ ;  /* 0xffffff6003037824 */ /* 0x000fca00078e02ff */
[----:B------:R-:W-:-:S14]  /*0f20*/  R2UR UR4, R3 ;  /* 0x00000000030472ca */ /* 0x000fdc00000e0000 */
[----:B------:R-:W2:Y:S01]  /*0f30*/  LDCU UR4, c[0x0][UR4+0x2b0] ;  /* 0x00005600040477ac */ /* 0x000ea20008000800 */
[----:B------:R-:W-:-:S05]  /*0f40*/  CS2R.32 R3, SR_CgaSize ;  /* 0x0000000000037805 */ /* 0x000fca0000008a00 */
[----:B------:R-:W-:-:S05]  /*0f50*/  IMAD R3, R3, -0xa0, RZ ;  /* 0xffffff6003037824 */ /* 0x000fca00078e02ff */
[----:B------:R-:W-:-:S14]  /*0f60*/  R2UR UR5, R3 ;  /* 0x00000000030572ca */ /* 0x000fdc00000e0000 */
[----:B------:R-:W3:Y:S01]  /*0f70*/  LDCU UR5, c[0x0][UR5+0x2b4] ;  /* 0x00005680050577ac */ /* 0x000ee20008000800 */
[----:B------:R-:W4:Y:S01]  /*0f80*/  S2UR UR9, SR_CTAID.Y ;  /* 0x00000000000979c3 */ /* 0x000f220000002600 */
[----:B------:R-:W-:-:S05]  /*0f90*/  CS2R.32 R3, SR_CgaSize ;  /* 0x0000000000037805 */ /* 0x000fca0000008a00 */
[----:B------:R-:W-:-:S05]  /*0fa0*/  IMAD R3, R3, -0xa0, RZ ;  /* 0xffffff6003037824 */ /* 0x000fca00078e02ff */
[----:B------:R-:W-:-:S14]  /*0fb0*/  R2UR UR59, R3 ;  /* 0x00000000033b72ca */ /* 0x000fdc00000e0000 */
[----:B------:R-:W3:Y:S01]  /*0fc0*/  LDCU UR59, c[0x0][UR59+0x2a0] ;  /* 0x000054003b3b77ac */ /* 0x000ee20008000800 */
[----:B------:R-:W3:Y:S01]  /*0fd0*/  LDCU UR28, c[0x0][0xb24] ;  /* 0x00016480ff1c77ac */ /* 0x000ee20008000800 */
[----:B------:R-:W3:Y:S01]  /*0fe0*/  S2UR UR6, SR_CgaCtaId ;  /* 0x00000000000679c3 */ /* 0x000ee20000008800 */
[----:B------:R-:W-:-:S05]  /*0ff0*/  CS2R.32 R3, SR_CgaSize ;  /* 0x0000000000037805 */ /* 0x000fca0000008a00 */
[----:B------:R-:W-:-:S05]  /*1000*/  IMAD R3, R3, -0xa0, RZ ;  /* 0xffffff6003037824 */ /* 0x000fca00078e02ff */
[----:B------:R-:W-:-:S14]  /*1010*/  R2UR UR62, R3 ;  /* 0x00000000033e72ca */ /* 0x000fdc00000e0000 */
[----:B------:R-:W3:Y:S01]  /*1020*/  LDCU UR62, c[0x0][UR62+0x2a4] ;  /* 0x000054803e3e77ac */ /* 0x000ee20008000800 */
[----:B------:R-:W-:Y:S01]  /*1030*/  UMOV UR27, 0x1111 ;  /* 0x00001111001b7882 */ /* 0x000fe20000000000 */
[----:B------:R-:W-:Y:S01]  /*1040*/  UMOV UR26, 0xf ;  /* 0x0000000f001a7882 */ /* 0x000fe20000000000 */
[----:B------:R-:W3:Y:S01]  /*1050*/  LDCU UR42, c[0x0][0xb24] ;  /* 0x00016480ff2a77ac */ /* 0x000ee20008000800 */
[----:B-1----:R-:W-:Y:S01]  /*1060*/  I2FP.F32.U32 R3, UR8 ;  /* 0x0000000800037c45 */ /* 0x002fe20008201000 */
[----:B------:R-:W1:Y:S01]  /*1070*/  S2UR UR36, SR_CTAID.Z ;  /* 0x00000000002479c3 */ /* 0x000e620000002700 */
[----:B------:R-:W1:Y:S03]  /*1080*/  LDCU UR29, c[0x0][0xb30] ;  /* 0x00016600ff1d77ac */ /* 0x000e660008000800 */
[----:B--2---:R-:W-:Y:S01]  /*1090*/  FMUL R3, R3, UR4 ;  /* 0x0000000403037c20 */ /* 0x004fe20008400000 */
[----:B------:R-:W-:Y:S01]  /*10a0*/  UISETP.NE.AND UP6, UPT, UR21, 0x2, UPT ;  /* 0x000000021500788c */ /* 0x000fe2000bfc5270 */
[----:B----4-:R-:W-:Y:S01]  /*10b0*/  I2FP.F32.U32 R2, UR9 ;  /* 0x0000000900027c45 */ /* 0x010fe20008201000 */
[----:B---3--:R-:W-:-:S03]  /*10c0*/  UISETP.GE.AND UP5, UPT, UR28, 0x1, UPT ;  /* 0x000000011c00788c */ /* 0x008fc6000bfa6270 */
[----:B------:R-:W2:Y:S01]  /*10d0*/  F2I.U32.TRUNC.NTZ R3, R3 ;  /* 0x0000000300037305 */ /* 0x000ea2000020f000 */
[----:B------:R-:W-:Y:S01]  /*10e0*/  UMOV UR16, UR8 ;  /* 0x0000000800107c82 */ /* 0x000fe20008000000 */
[----:B------:R-:W-:Y:S01]  /*10f0*/  FMUL R2, R2, UR5 ;  /* 0x0000000502027c20 */ /* 0x000fe20008400000 */
[----:B------:R-:W-:Y:S01]  /*1100*/  UMOV UR20, UR9 ;  /* 0x0000000900147c82 */ /* 0x000fe20008000000 */
[----:B------:R-:W-:Y:S02]  /*1110*/  ULOP3.LUT UR50, UR6, 0x3, URZ, 0xc0, !UPT ;  /* 0x0000000306327892 */ /* 0x000fe4000f8ec0ff */
[----:B------:R-:W-:Y:S02]  /*1120*/  ULOP3.LUT UR4, UR6, 0xc, URZ, 0xc0, !UPT ;  /* 0x0000000c06047892 */ /* 0x000fe4000f8ec0ff */
[----:B------:R-:W3:Y:S01]  /*1130*/  F2I.U32.TRUNC.NTZ R2, R2 ;  /* 0x0000000200027305 */ /* 0x000ee2000020f000 */
[----:B------:R-:W-:Y:S02]  /*1140*/  USHF.R.U32.HI UR32, URZ, 0x2, UR6 ;  /* 0x00000002ff207899 */ /* 0x000fe40008011606 */
[----:B------:R-:W-:-:S02]  /*1150*/  USHF.L.U32 UR31, UR6, 0x8, URZ ;  /* 0x00000008061f7899 */ /* 0x000fc400080006ff */
[----:B------:R-:W-:Y:S02]  /*1160*/  USHF.L.U32 UR30, UR6, 0xc, URZ ;  /* 0x0000000c061e7899 */ /* 0x000fe400080006ff */
[----:B------:R-:W-:Y:S01]  /*1170*/  UISETP.GT.U32.AND UP1, UPT, UR50, 0xffff, UPT ;  /* 0x0000ffff3200788c */ /* 0x000fe2000bf24070 */
[----:B--2---:R-:W-:Y:S01]  /*1180*/  R2UR UR7, R3 ;  /* 0x00000000030772ca */ /* 0x004fe200000e0000 */
[----:B------:R-:W-:Y:S02]  /*1190*/  UISETP.GT.U32.AND UP0, UPT, UR4, 0xffff, UPT ;  /* 0x0000ffff0400788c */ /* 0x000fe4000bf04070 */
[----:B------:R-:W-:Y:S02]  /*11a0*/  USEL UR5, UR50, 0xffff, !UP1 ;  /* 0x0000ffff32057887 */ /* 0x000fe4000c800000 */
[----:B------:R-:W-:Y:S01]  /*11b0*/  USEL UR4, UR4, 0xffff, !UP0 ;  /* 0x0000ffff04047887 */ /* 0x000fe2000c000000 */
[----:B---3--:R-:W-:Y:S01]  /*11c0*/  R2UR UR6, R2 ;  /* 0x00000000020672ca */ /* 0x008fe200000e0000 */
[----:B------:R-:W-:Y:S01]  /*11d0*/  ULOP3.LUT UR5, UR5, 0xffff, URZ, 0xc0, !UPT ;  /* 0x0000ffff05057892 */ /* 0x000fe2000f8ec0ff */
[----:B------:R-:W-:Y:S01]  /*11e0*/  PRMT R2, RZ, 0x7610, R2 ;  /* 0x00007610ff027816 */ /* 0x000fe20000000002 */
[----:B------:R-:W-:-:S02]  /*11f0*/  ULOP3.LUT UR4, UR4, 0xffff, URZ, 0xc0, !UPT ;  /* 0x0000ffff04047892 */ /* 0x000fc4000f8ec0ff */
[----:B------:R-:W-:Y:S02]  /*1200*/  USHF.L.U32 UR27, UR27, UR5, URZ ;  /* 0x000000051b1b7299 */ /* 0x000fe400080006ff */
[----:B------:R-:W-:Y:S02]  /*1210*/  USHF.L.U32 UR26, UR26, UR4, URZ ;  /* 0x000000041a1a7299 */ /* 0x000fe400080006ff */
[----:B------:R-:W-:Y:S02]  /*1220*/  UIADD3 UR5, UPT, UPT, -UR7, URZ, URZ ;  /* 0x000000ff07057290 */ /* 0x000fe4000fffe1ff */
[----:B------:R-:W-:Y:S02]  /*1230*/  ULOP3.LUT UR31, UR31, 0xc00, URZ, 0xc0, !UPT ;  /* 0x00000c001f1f7892 */ /* 0x000fe4000f8ec0ff */
[----:B------:R-:W-:Y:S02]  /*1240*/  UIADD3 UR4, UPT, UPT, -UR6, URZ, URZ ;  /* 0x000000ff06047290 */ /* 0x000fe4000fffe1ff */
[----:B------:R-:W-:-:S02]  /*1250*/  ULOP3.LUT UR30, UR30, 0x3000, URZ, 0xc0, !UPT ;  /* 0x000030001e1e7892 */ /* 0x000fc4000f8ec0ff */
[----:B------:R-:W-:Y:S02]  /*1260*/  UIMAD UR59, UR59, UR5, UR8 ;  /* 0x000000053b3b72a4 */ /* 0x000fe4000f8e0208 */
[----:B------:R-:W-:Y:S01]  /*1270*/  UIMAD UR62, UR62, UR4, UR9 ;  /* 0x000000043e3e72a4 */ /* 0x000fe2000f8e0209 */
[----:B-1----:R-:W-:Y:S11]  /*1280*/  BRA.U UP4, `(.L_x_18) ;  /* 0x0000000104c47547 */ /* 0x002ff6000b800000 */
[----:B------:R-:W-:Y:S02]  /*1290*/  UISETP.NE.AND UP0, UPT, UR62, URZ, UPT ;  /* 0x000000ff3e00728c */ /* 0x000fe4000bf05270 */
[----:B------:R-:W-:Y:S02]  /*12a0*/  UISETP.NE.AND UP2, UPT, UR62, 0x1, UPT ;  /* 0x000000013e00788c */ /* 0x000fe4000bf45270 */
[----:B------:R-:W-:Y:S02]  /*12b0*/  UISETP.NE.AND UP1, UPT, UR59, URZ, UP0 ;  /* 0x000000ff3b00728c */ /* 0x000fe40008725270 */
[----:B------:R-:W-:Y:S02]  /*12c0*/  USEL UR6, URZ, 0x2, UP0 ;  /* 0x00000002ff067887 */ /* 0x000fe40008000000 */
[----:B------:R-:W-:Y:S02]  /*12d0*/  USEL UR9, URZ, 0x1, UP1 ;  /* 0x00000001ff097887 */ /* 0x000fe40008800000 */
[----:B------:R-:W-:-:S02]  /*12e0*/  UISETP.NE.AND UP1, UPT, UR62, 0x2, UPT ;  /* 0x000000023e00788c */ /* 0x000fc4000bf25270 */
[----:B------:R-:W-:Y:S02]  /*12f0*/  USEL UR12, URZ, 0x4, UP0 ;  /* 0x00000004ff0c7887 */ /* 0x000fe40008000000 */
[----:B------:R-:W-:Y:S02]  /*1300*/  USEL UR17, URZ, 0x8, UP0 ;  /* 0x00000008ff117887 */ /* 0x000fe40008000000 */
[----:B------:R-:W-:Y:S02]  /*1310*/  UISETP.NE.AND UP0, UPT, UR62, 0x3, UPT ;  /* 0x000000033e00788c */ /* 0x000fe4000bf05270 */
[----:B------:R-:W-:Y:S02]  /*1320*/  USEL UR4, URZ, 0x100, UP1 ;  /* 0x00000100ff047887 */ /* 0x000fe40008800000 */
[----:B------:R-:W-:Y:S02]  /*1330*/  USEL UR10, URZ, 0x200, UP1 ;  /* 0x00000200ff0a7887 */ /* 0x000fe40008800000 */
[----:B------:R-:W-:-:S02]  /*1340*/  USEL UR14, URZ, 0x400, UP1 ;  /* 0x00000400ff0e7887 */ /* 0x000fc40008800000 */
[----:B------:R-:W-:Y:S02]  /*1350*/  USEL UR19, URZ, 0x800, UP1 ;  /* 0x00000800ff137887 */ /* 0x000fe40008800000 */
[----:B------:R-:W-:Y:S02]  /*1360*/  USEL UR5, URZ, 0x10, UP2 ;  /* 0x00000010ff057887 */ /* 0x000fe40009000000 */
[----:B------:R-:W-:Y:S02]  /*1370*/  UISETP.NE.AND UP1, UPT, UR59, URZ, UPT ;  /* 0x000000ff3b00728c */ /* 0x000fe4000bf25270 */
[----:B------:R-:W-:Y:S02]  /*1380*/  USEL UR7, URZ, 0x1000, UP0 ;  /* 0x00001000ff077887 */ /* 0x000fe40008000000 */
[----:B------:R-:W-:Y:S02]  /*1390*/  USEL UR11, URZ, 0x2000, UP0 ;  /* 0x00002000ff0b7887 */ /* 0x000fe40008000000 */
[----:B------:R-:W-:-:S02]  /*13a0*/  USEL UR15, URZ, 0x4000, UP0 ;  /* 0x00004000ff0f7887 */ /* 0x000fc40008000000 */
[----:B------:R-:W-:Y:S02]  /*13b0*/  USEL UR22, URZ, 0x8000, UP0 ;  /* 0x00008000ff167887 */ /* 0x000fe40008000000 */
[----:B------:R-:W-:Y:S02]  /*13c0*/  UISETP.NE.AND UP0, UPT, UR59, 0x1, UPT ;  /* 0x000000013b00788c */ /* 0x000fe4000bf05270 */
[----:B------:R-:W-:Y:S02]  /*13d0*/  USEL UR5, UR5, 0x10, UP1 ;  /* 0x0000001005057887 */ /* 0x000fe40008800000 */
[----:B------:R-:W-:Y:S02]  /*13e0*/  USEL UR4, UR4, 0x100, UP1 ;  /* 0x0000010004047887 */ /* 0x000fe40008800000 */
[----:B------:R-:W-:Y:S02]  /*13f0*/  USEL UR8, URZ, 0x20, UP2 ;  /* 0x00000020ff087887 */ /* 0x000fe40009000000 */
[----:B------:R-:W-:-:S02]  /*1400*/  USEL UR7, UR7, 0x1000, UP1 ;  /* 0x0000100007077887 */ /* 0x000fc40008800000 */
[----:B------:R-:W-:Y:S02]  /*1410*/  USEL UR6, UR6, 0x2, UP0 ;  /* 0x0000000206067887 */ /* 0x000fe40008000000 */
[----:B------:R-:W-:Y:S02]  /*1420*/  UIADD3 UR4, UPT, UPT, UR4, UR5, UR9 ;  /* 0x0000000504047290 */ /* 0x000fe4000fffe009 */
[----:B------:R-:W-:Y:S02]  /*1430*/  UISETP.NE.AND UP1, UPT, UR59, 0x2, UPT ;  /* 0x000000023b00788c */ /* 0x000fe4000bf25270 */
[----:B------:R-:W-:Y:S02]  /*1440*/  USEL UR8, UR8, 0x20, UP0 ;  /* 0x0000002008087887 */ /* 0x000fe40008000000 */
[----:B------:R-:W-:Y:S02]  /*1450*/  USEL UR5, UR10, 0x200, UP0 ;  /* 0x000002000a057887 */ /* 0x000fe40008000000 */
[----:B------:R-:W-:-:S02]  /*1460*/  UIADD3 UR4, UPT, UPT, UR6, UR7, UR4 ;  /* 0x0000000706047290 */ /* 0x000fc4000fffe004 */
[----:B------:R-:W-:Y:S02]  /*1470*/  USEL UR13, URZ, 0x40, UP2 ;  /* 0x00000040ff0d7887 */ /* 0x000fe40009000000 */
[----:B------:R-:W-:Y:S02]  /*1480*/  USEL UR9, UR11, 0x2000, UP0 ;  /* 0x000020000b097887 */ /* 0x000fe40008000000 */
[----:B------:R-:W-:Y:S02]  /*1490*/  USEL UR7, UR12, 0x4, UP1 ;  /* 0x000000040c077887 */ /* 0x000fe40008800000 */
[----:B------:R-:W-:Y:S02]  /*14a0*/  UIADD3 UR4, UPT, UPT, UR5, UR8, UR4 ;  /* 0x0000000805047290 */ /* 0x000fe4000fffe004 */
[----:B------:R-:W-:Y:S02]  /*14b0*/  UISETP.NE.AND UP0, UPT, UR59, 0x3, UPT ;  /* 0x000000033b00788c */ /* 0x000fe4000bf05270 */
[----:B------:R-:W-:-:S02]  /*14c0*/  USEL UR6, UR13, 0x40, UP1 ;  /* 0x000000400d067887 */ /* 0x000fc40008800000 */
[----:B------:R-:W-:Y:S02]  /*14d0*/  USEL UR5, UR14, 0x400, UP1 ;  /* 0x000004000e057887 */ /* 0x000fe40008800000 */
[----:B------:R-:W-:Y:S02]  /*14e0*/  UIADD3 UR4, UPT, UPT, UR7, UR9, UR4 ;  /* 0x0000000907047290 */ /* 0x000fe4000fffe004 */
[----:B------:R-:W-:Y:S02]  /*14f0*/  USEL UR18, URZ, 0x80, UP2 ;  /* 0x00000080ff127887 */ /* 0x000fe40009000000 */
[----:B------:R-:W-:Y:S02]  /*1500*/  USEL UR9, UR15, 0x4000, UP1 ;  /* 0x000040000f097887 */ /* 0x000fe40008800000 */
[----:B------:R-:W-:Y:S02]  /*1510*/  USEL UR8, UR17, 0x8, UP0 ;  /* 0x0000000811087887 */ /* 0x000fe40008000000 */
[----:B------:R-:W-:-:S02]  /*1520*/  UIADD3 UR4, UPT, UPT, UR5, UR6, UR4 ;  /* 0x0000000605047290 */ /* 0x000fc4000fffe004 */
[----:B------:R-:W-:Y:S02]  /*1530*/  USEL UR7, UR18, 0x80, UP0 ;  /* 0x0000008012077887 */ /* 0x000fe40008000000 */
[----:B------:R-:W-:Y:S02]  /*1540*/  USEL UR6, UR19, 0x800, UP0 ;  /* 0x0000080013067887 */ /* 0x000fe40008000000 */
[----:B------:R-:W-:Y:S02]  /*1550*/  UIADD3 UR4, UPT, UPT, UR8, UR9, UR4 ;  /* 0x0000000908047290 */ /* 0x000fe4000fffe004 */
[----:B------:R-:W-:Y:S02]  /*1560*/  USEL UR5, UR22, 0x8000, UP0 ;  /* 0x0000800016057887 */ /* 0x000fe40008000000 */
[----:B------:R-:W-:-:S04]  /*1570*/  UIADD3 UR4, UPT, UPT, UR6, UR7, UR4 ;  /* 0x0000000706047290 */ /* 0x000fc8000fffe004 */
[----:B------:R-:W-:-:S06]  /*1580*/  UIADD3 UR4, UPT, UPT, UR4, UR5, URZ ;  /* 0x0000000504047290 */ /* 0x000fcc000fffe0ff */
[----:B------:R-:W-:Y:S02]  /*1590*/  MOV R2, UR4 ;  /* 0x0000000400027c02 */ /* 0x000fe40008000f00 */
.L_x_18:
[----:B------:R-:W-:Y:S05]  /*15a0*/  BRA.U !UP5, `(.L_x_19) ;  /* 0x000000010dd47547 */ /* 0x000fea000b800000 */
[----:B------:R-:W1:Y:S01]  /*15b0*/  LDCU.128 UR12, c[0x0][0xb10] ;  /* 0x00016200ff0c77ac */ /* 0x000e620008000c00 */
[----:B------:R-:W2:Y:S01]  /*15c0*/  LDCU UR6, c[0x0][0x370] ;  /* 0x00006e00ff0677ac */ /* 0x000ea20008000800 */
[----:B------:R-:W3:Y:S01]  /*15d0*/  LDCU UR5, c[0x0][0x374] ;  /* 0x00006e80ff0577ac */ /* 0x000ee20008000800 */
[----:B------:R-:W4:Y:S01]  /*15e0*/  LDCU UR17, c[0x0][0xb0c] ;  /* 0x00016180ff1177ac */ /* 0x000f220008000800 */
[----:B------:R-:W4:Y:S01]  /*15f0*/  LDCU UR7, c[0x0][0xb20] ;  /* 0x00016400ff0777ac */ /* 0x000f220008000800 */
[----:B------:R-:W4:Y:S01]  /*1600*/  LDCU.64 UR8, c[0x0][0xb28] ;  /* 0x00016500ff0877ac */ /* 0x000f220008000a00 */
[----:B-1----:R-:W-:Y:S02]  /*1610*/  UISETP.NE.AND UP0, UPT, UR14, 0x1, UPT ;  /* 0x000000010e00788c */ /* 0x002fe4000bf05270 */
[----:B---3--:R-:W-:Y:S02]  /*1620*/  UIMAD.WIDE.U32 UR10, UR5, UR15, URZ ;  /* 0x0000000f050a72a5 */ /* 0x008fe4000f8e00ff */
[----:B--2---:R-:W-:-:S02]  /*1630*/  UIMAD.WIDE.U32 UR22, UR6, UR12, URZ ;  /* 0x0000000c061672a5 */ /* 0x004fc4000f8e00ff */
[----:B----4-:R-:W-:Y:S02]  /*1640*/  UISETP.NE.AND UP1, UPT, UR17, 0x1, UPT ;  /* 0x000000011100788c */ /* 0x010fe4000bf25270 */
[----:B------:R-:W-:Y:S01]  /*1650*/  UISETP.NE.AND UP2, UPT, UR28, 0x1, UPT ;  /* 0x000000011c00788c */ /* 0x000fe2000bf45270 */
[----:B------:R-:W-:Y:S02]  /*1660*/  UMOV UR10, UR11 ;  /* 0x0000000b000a7c82 */ /* 0x000fe40008000000 */
[----:B------:R-:W-:Y:S01]  /*1670*/  UMOV UR22, UR23 ;  /* 0x0000001700167c82 */ /* 0x000fe20008000000 */
[----:B------:R-:W-:Y:S02]  /*1680*/  @UP0 USHF.R.U32.HI UR5, URZ, UR7, UR10 ;  /* 0x00000007ff050299 */ /* 0x000fe4000801160a */
[----:B------:R-:W-:Y:S02]  /*1690*/  UIMAD.WIDE.U32 UR24, UR20, UR15, URZ ;  /* 0x0000000f141872a5 */ /* 0x000fe4000f8e00ff */
[----:B------:R-:W-:-:S02]  /*16a0*/  UIMAD.WIDE.U32 UR10, UR5, UR8, URZ ;  /* 0x00000008050a72a5 */ /* 0x000fc4000f8e00ff */
[----:B------:R-:W-:Y:S02]  /*16b0*/  @UP1 USHF.R.U32.HI UR6, URZ, UR13, UR22 ;  /* 0x0000000dff061299 */ /* 0x000fe40008011616 */
[----:B------:R-:W-:Y:S02]  /*16c0*/  UIMAD.WIDE.U32 UR18, UR16, UR12, URZ ;  /* 0x0000000c101272a5 */ /* 0x000fe4000f8e00ff */
[----:B------:R-:W-:Y:S01]  /*16d0*/  UIMAD.WIDE.U32 UR22, UR6, UR8, URZ ;  /* 0x00000008061672a5 */ /* 0x000fe2000f8e00ff */
[----:B------:R-:W-:Y:S01]  /*16e0*/  UMOV UR4, UR25 ;  /* 0x0000001900047c82 */ /* 0x000fe20008000000 */
[----:B------:R-:W-:Y:S01]  /*16f0*/  UMOV UR10, UR11 ;  /* 0x0000000b000a7c82 */ /* 0x000fe20008000000 */
[----:B------:R-:W-:Y:S02]  /*1700*/  USHF.R.U32.HI UR4, URZ, UR7, UR4 ;  /* 0x00000007ff047299 */ /* 0x000fe40008011604 */
[----:B------:R-:W-:Y:S02]  /*1710*/  @UP2 USHF.R.U32.HI UR5, URZ, UR9, UR10 ;  /* 0x00000009ff052299 */ /* 0x000fe4000801160a */
[----:B------:R-:W-:Y:S01]  /*1720*/  UMOV UR7, UR23 ;  /* 0x0000001700077c82 */ /* 0x000fe20008000000 */
[----:B------:R-:W-:Y:S01]  /*1730*/  UMOV UR18, UR19 ;  /* 0x0000001300127c82 */ /* 0x000fe20008000000 */
[----:B------:R-:W-:-:S02]  /*1740*/  @UP2 USHF.R.U32.HI UR6, URZ, UR9, UR7 ;  /* 0x00000009ff062299 */ /* 0x000fc40008011607 */
[----:B------:R-:W-:Y:S02]  /*1750*/  USHF.R.U32.HI UR13, URZ, UR13, UR18 ;  /* 0x0000000dff0d7299 */ /* 0x000fe40008011612 */
[----:B------:R-:W-:Y:S02]  /*1760*/  USEL UR4, UR20, UR4, !UP0 ;  /* 0x0000000414047287 */ /* 0x000fe4000c000000 */
[----:B------:R-:W-:Y:S02]  /*1770*/  UIMAD UR7, UR5, UR28, URZ ;  /* 0x0000001c050772a4 */ /* 0x000fe4000f8e02ff */
[----:B------:R-:W-:Y:S02]  /*1780*/  USEL UR5, UR16, UR13, !UP1 ;  /* 0x0000000d10057287 */ /* 0x000fe4000c800000 */
[----:B------:R-:W-:Y:S02]  /*1790*/  UIMAD UR12, UR6, UR28, URZ ;  /* 0x0000001c060c72a4 */ /* 0x000fe4000f8e02ff */
[----:B------:R-:W-:-:S02]  /*17a0*/  UISETP.GE.AND UP0, UPT, UR4, UR7, UPT ;  /* 0x000000070400728c */ /* 0x000fc4000bf06270 */
[----:B------:R-:W-:Y:S02]  /*17b0*/  UIMAD.WIDE.U32 UR10, UR4, UR8, URZ ;  /* 0x00000008040a72a5 */ /* 0x000fe4000f8e00ff */
[----:B------:R-:W-:Y:S02]  /*17c0*/  UISETP.GE.OR UP0, UPT, UR5, UR12, UP0 ;  /* 0x0000000c0500728c */ /* 0x000fe40008706670 */
[----:B------:R-:W-:Y:S02]  /*17d0*/  UIMAD.WIDE.U32 UR12, UR5, UR8, URZ ;  /* 0x00000008050c72a5 */ /* 0x000fe4000f8e00ff */
[----:B------:R-:W-:Y:S01]  /*17e0*/  UIADD3 UR10, UPT, UPT, -UR4, URZ, URZ ;  /* 0x000000ff040a7290 */ /* 0x000fe2000fffe1ff */
[----:B------:R-:W-:Y:S01]  /*17f0*/  UMOV UR8, UR11 ;  /* 0x0000000b00087c82 */ /* 0x000fe20008000000 */
[----:B------:R-:W-:Y:S02]  /*1800*/  UIADD3 UR11, UPT, UPT, -UR5, URZ, URZ ;  /* 0x000000ff050b7290 */ /* 0x000fe4000fffe1ff */
[----:B------:R-:W-:-:S03]  /*1810*/  USHF.R.U32.HI UR8, URZ, UR9, UR8 ;  /* 0x00000009ff087299 */ /* 0x000fc60008011608 */
[----:B------:R-:W-:Y:S01]  /*1820*/  @!UP0 UMOV UR7, UR13 ;  /* 0x0000000d00078c82 */ /* 0x000fe20008000000 */
[----:B------:R-:W-:Y:S02]  /*1830*/  UIMAD UR20, UR14, UR10, UR20 ;  /* 0x0000000a0e1472a4 */ /* 0x000fe4000f8e0214 */
[----:B------:R-:W-:Y:S02]  /*1840*/  USEL UR8, UR4, UR8, !UP2 ;  /* 0x0000000804087287 */ /* 0x000fe4000d000000 */
[----:B------:R-:W-:Y:S02]  /*1850*/  @!UP0 USHF.R.U32.HI UR7, URZ, UR9, UR7 ;  /* 0x00000009ff078299 */ /* 0x000fe40008011607 */
[----:B------:R-:W-:Y:S02]  /*1860*/  UIADD3 UR9, UPT, UPT, -UR8, URZ, URZ ;  /* 0x000000ff08097290 */ /* 0x000fe4000fffe1ff */
[----:B------:R-:W-:Y:S02]  /*1870*/  @!UP0 USEL UR7, UR5, UR7, !UP2 ;  /* 0x0000000705078287 */ /* 0x000fe4000d000000 */
[----:B------:R-:W-:-:S02]  /*1880*/  UIMAD UR9, UR28, UR9, UR4 ;  /* 0x000000091c0972a4 */ /* 0x000fc4000f8e0204 */
[----:B------:R-:W-:Y:S02]  /*1890*/  @!UP0 UIADD3 UR8, UPT, UPT, UR8, -UR7, URZ ;  /* 0x8000000708088290 */ /* 0x000fe4000fffe0ff */
[----:B------:R-:W-:Y:S02]  /*18a0*/  @!UP0 UIMAD UR6, UR9, UR6, UR7 ;  /* 0x00000006090682a4 */ /* 0x000fe4000f8e0207 */
[----:B------:R-:W-:Y:S02]  /*18b0*/  @!UP0 UIMAD UR4, UR8, UR28, UR5 ;  /* 0x0000001c080482a4 */ /* 0x000fe4000f8e0205 */
[----:B------:R-:W-:Y:S02]  /*18c0*/  UIMAD UR16, UR17, UR11, UR16 ;  /* 0x0000000b111072a4 */ /* 0x000fe4000f8e0210 */
[----:B------:R-:W-:Y:S01]  /*18d0*/  UIMAD UR20, UR4, UR14, UR20 ;  /* 0x0000000e041472a4 */ /* 0x000fe2000f8e0214 */
[----:B------:R-:W-:Y:S02]  /*18e0*/  @!UP0 UMOV UR5, UR6 ;  /* 0x0000000600058c82 */ /* 0x000fe40008000000 */
[----:B------:R-:W-:-:S12]  /*18f0*/  UIMAD UR16, UR5, UR17, UR16 ;  /* 0x00000011051072a4 */ /* 0x000fd8000f8e0210 */
.L_x_19:
[----:B------:R-:W-:-:S09]  /*1900*/  UISETP.NE.AND UP0, UPT, UR29, 0x1, UPT ;  /* 0x000000011d00788c */ /* 0x000fd2000bf05270 */
[----:B------:R-:W-:Y:S05]  /*1910*/  BRA.U UP0, `(.L_x_20) ;  /* 0x0000000100447547 */ /* 0x000fea000b800000 */
[----:B------:R-:W1:Y:S01]  /*1920*/  LDCU.128 UR8, c[0x0][0xb10] ;  /* 0x00016200ff0877ac */ /* 0x000e620008000c00 */
[----:B------:R-:W2:Y:S01]  /*1930*/  LDCU UR12, c[0x0][0xb0c] ;  /* 0x00016180ff0c77ac */ /* 0x000ea20008000800 */
[----:B------:R-:W3:Y:S01]  /*1940*/  LDCU UR13, c[0x0][0xb20] ;  /* 0x00016400ff0d77ac */ /* 0x000ee20008000800 */
[----:B-1----:R-:W-:Y:S02]  /*1950*/  UIMAD.WIDE.U32 UR6, UR16, UR8, URZ ;  /* 0x00000008100672a5 */ /* 0x002fe4000f8e00ff */
[----:B------:R-:W-:Y:S02]  /*1960*/  UIMAD.WIDE.U32 UR4, UR20, UR11, URZ ;  /* 0x0000000b140472a5 */ /* 0x000fe4000f8e00ff */
[----:B--2---:R-:W-:Y:S02]  /*1970*/  UISETP.NE.AND UP1, UPT, UR12, 0x1, UPT ;  /* 0x000000010c00788c */ /* 0x004fe4000bf25270 */
[----:B------:R-:W-:Y:S01]  /*1980*/  UISETP.NE.AND UP0, UPT, UR10, 0x1, UPT ;  /* 0x000000010a00788c */ /* 0x000fe2000bf05270 */
[----:B------:R-:W-:-:S02]  /*1990*/  UMOV UR6, UR7 ;  /* 0x0000000700067c82 */ /* 0x000fc40008000000 */
[----:B------:R-:W-:Y:S01]  /*19a0*/  UMOV UR4, UR5 ;  /* 0x0000000500047c82 */ /* 0x000fe20008000000 */
[----:B------:R-:W-:Y:S02]  /*19b0*/  USHF.R.U32.HI UR6, URZ, UR9, UR6 ;  /* 0x00000009ff067299 */ /* 0x000fe40008011606 */
[----:B---3--:R-:W-:Y:S02]  /*19c0*/  USHF.R.U32.HI UR4, URZ, UR13, UR4 ;  /* 0x0000000dff047299 */ /* 0x008fe40008011604 */
[----:B------:R-:W-:Y:S02]  /*19d0*/  USEL UR5, UR16, UR6, !UP1 ;  /* 0x0000000610057287 */ /* 0x000fe4000c800000 */
[----:B------:R-:W-:-:S04]  /*19e0*/  USEL UR4, UR20, UR4, !UP0 ;  /* 0x0000000414047287 */ /* 0x000fc8000c000000 */
[----:B------:R-:W-:Y:S02]  /*19f0*/  UIADD3 UR6, UPT, UPT, UR5, -UR4, URZ ;  /* 0x8000000405067290 */ /* 0x000fe4000fffe0ff */
[----:B------:R-:W-:Y:S02]  /*1a00*/  UIADD3 UR4, UPT, UPT, -UR5, UR4, URZ ;  /* 0x0000000405047290 */ /* 0x000fe4000fffe1ff */
[----:B------:R-:W-:Y:S02]  /*1a10*/  UIMAD UR20, UR6, UR10, UR20 ;  /* 0x0000000a061472a4 */ /* 0x000fe4000f8e0214 */
[----:B------:R-:W-:-:S12]  /*1a20*/  UIMAD UR16, UR4, UR12, UR16 ;  /* 0x0000000c041072a4 */ /* 0x000fd8000f8e0210 */
.L_x_20:
[----:B------:R-:W-:-:S09]  /*1a30*/  UISETP.EQ.U32.AND UP0, UPT, UR33, 0x1, UPT ;  /* 0x000000012100788c */ /* 0x000fd2000bf02070 */
[----:B------:R-:W-:Y:S05]  /*1a40*/  BRA.U !UP0, `(.L_x_21) ;  /* 0x00000001080c7547 */ /* 0x000fea000b800000 */
[----:B------:R-:W-:Y:S01]  /*1a50*/  UCGABAR_WAIT ;  /* 0x0000000000007dc7 */ /* 0x000fe20008000000 */
[----:B------:R-:W-:Y:S01]  /*1a60*/  CCTL.IVALL ;  /* 0x00000000ff00798f */ /* 0x000fe20002000000 */
[----:B------:R-:W-:Y:S05]  /*1a70*/  BRA `(.L_x_22) ;  /* 0x0000000000047947 */ /* 0x000fea0003800000 */
.L_x_21:
[----:B------:R-:W-:Y:S06]  /*1a80*/  BAR.SYNC.DEFER_BLOCKING 0x0 ;  /* 0x0000000000007b1d */ /* 0x000fec0000010000 */
.L_x_22:
[----:B------:R-:W-:Y:S05]  /*1a90*/  BRA.U UP6, `(.L_x_23) ;  /* 0x00000015069c7547 */ /* 0x000fea000b800000 */
[----:B------:R-:W1:Y:S01]  /*1aa0*/  LDCU UR7, c[0x0][0x38c] ;  /* 0x00007180ff0777ac */ /* 0x000e620008000800 */
[----:B------:R-:W2:Y:S01]  /*1ab0*/  S2UR UR9, SR_CgaCtaId ;  /* 0x00000000000979c3 */ /* 0x000ea20000008800 */
[----:B------:R-:W-:Y:S01]  /*1ac0*/  PLOP3.LUT P1, PT, PT, PT, UP3, 0x80, 0x8 ;  /* 0x000000000008781c */ /* 0x000fe20003f2f038 */
[----:B------:R-:W-:Y:S01]  /*1ad0*/  IMAD.MOV.U32 R12, RZ, RZ, 0x1 ;  /* 0x00000001ff0c7424 */ /* 0x000fe200078e00ff */
[----:B------:R-:W-:Y:S01]  /*1ae0*/  UMOV UR8, 0x400 ;  /* 0x0000040000087882 */ /* 0x000fe20000000000 */
[----:B------:R-:W-:Y:S01]  /*1af0*/  UISETP.NE.AND UP1, UPT, UR21, URZ, UPT ;  /* 0x000000ff1500728c */ /* 0x000fe2000bf25270 */
[----:B------:R-:W-:Y:S01]  /*1b00*/  ISETP.EQ.OR P2, PT, R0, RZ, P3 ;  /* 0x000000ff0000720c */ /* 0x000fe20001f42670 */
[----:B------:R-:W-:Y:S01]  /*1b10*/  USHF.L.U32 UR5, UR32, 0x4, URZ ;  /* 0x0000000420057899 */ /* 0x000fe200080006ff */
[----:B------:R-:W-:Y:S02]  /*1b20*/  PLOP3.LUT P1, PT, P1, PT, PT, 0x8, 0x80 ;  /* 0x000000000080781c */ /* 0x000fe40000f2e170 */
[----:B------:R-:W-:Y:S01]  /*1b30*/  CS2R R10, SRZ ;  /* 0x00000000000a7805 */ /* 0x000fe2000001ff00 */
[----:B------:R-:W-:Y:S01]  /*1b40*/  IMAD.MOV.U32 R9, RZ, RZ, RZ ;  /* 0x000000ffff097224 */ /* 0x000fe200078e00ff */
[----:B------:R-:W3:Y:S01]  /*1b50*/  LDCU UR43, c[0x0][0x370] ;  /* 0x00006e00ff2b77ac */ /* 0x000ee20008000800 */
[----:B------:R-:W-:Y:S01]  /*1b60*/  IMAD.MOV.U32 R8, RZ, RZ, 0x1 ;  /* 0x00000001ff087424 */ /* 0x000fe200078e00ff */
[----:B------:R-:W4:Y:S01]  /*1b70*/  LDCU.64 UR28, c[0x0][0x348] ;  /* 0x00006900ff1c77ac */ /* 0x000f220008000a00 */
[----:B-1----:R-:W-:-:S02]  /*1b80*/  UIADD3 UR6, UPT, UPT, UR7, 0x3f, URZ ;  /* 0x0000003f07067890 */ /* 0x002fc4000fffe0ff */
[----:B------:R-:W-:Y:S02]  /*1b90*/  UIADD3 UR49, UPT, UPT, UR7, 0x7e, URZ ;  /* 0x0000007e07317890 */ /* 0x000fe4000fffe0ff */
[----:B------:R-:W-:Y:S02]  /*1ba0*/  USHF.R.S32.HI UR4, URZ, 0x1f, UR6 ;  /* 0x0000001fff047899 */ /* 0x000fe40008011406 */
[----:B--2---:R-:W-:Y:S02]  /*1bb0*/  ULEA UR21, UR9, UR8, 0x18 ;  /* 0x0000000809157291 */ /* 0x004fe4000f8ec0ff */
[----:B------:R-:W-:Y:S02]  /*1bc0*/  ULEA.HI UR4, UR4, UR6, URZ, 0x6 ;  /* 0x0000000604047291 */ /* 0x000fe4000f8f30ff */
[----:B------:R-:W-:Y:S02]  /*1bd0*/  UIADD3 UR6, UPT, UPT, UR7, -0x1, URZ ;  /* 0xffffffff07067890 */ /* 0x000fe4000fffe0ff */
[----:B------:R-:W-:-:S02]  /*1be0*/  USHF.R.S32.HI UR45, URZ, 0x6, UR4 ;  /* 0x00000006ff2d7899 */ /* 0x000fc40008011404 */
[----:B------:R-:W-:Y:S02]  /*1bf0*/  UISETP.GE.U32.AND UP2, UPT, UR6, -0x7f, UPT ;  /* 0xffffff810600788c */ /* 0x000fe4000bf46070 */
[----:B------:R-:W-:Y:S01]  /*1c00*/  UISETP.LT.U32.AND UP0, UPT, UR45, 0xa, UPT ;  /* 0x0000000a2d00788c */ /* 0x000fe2000bf01070 */
[----:B------:R-:W1:Y:S03]  /*1c10*/  LDCU UR41, c[0x0][0x374] ;  /* 0x00006e80ff2977ac */ /* 0x000e660008000800 */
[----:B------:R-:W-:Y:S02]  /*1c20*/  USEL UR44, UR45, 0xa, UP0 ;  /* 0x0000000a2d2c7887 */ /* 0x000fe40008000000 */
[----:B------:R-:W-:Y:S02]  /*1c30*/  ULOP3.LUT UR46, UR5, 0x30, URZ, 0xe2, !UPT ;  /* 0x00000030052e7892 */ /* 0x000fe4000f8ee2ff */
[----:B------:R-:W-:-:S02]  /*1c40*/  UIADD3 UR24, UPT, UPT, UR44, -0x1, URZ ;  /* 0xffffffff2c187890 */ /* 0x000fc4000fffe0ff */
[----:B------:R-:W-:Y:S02]  /*1c50*/  @UP2 UIADD3 UR24, UPT, UPT, UR44, URZ, URZ ;  /* 0x000000ff2c182290 */ /* 0x000fe4000fffe0ff */
[----:B------:R-:W-:Y:S02]  /*1c60*/  USEL UR25, UR48, 0x2, UP1 ;  /* 0x0000000230197887 */ /* 0x000fe40008800000 */
[----:B------:R-:W-:Y:S02]  /*1c70*/  UIADD3 UR38, UPT, UPT, UR21, 0x6400, UR31 ;  /* 0x0000640015267890 */ /* 0x000fe4000fffe01f */
[----:B------:R-:W-:Y:S02]  /*1c80*/  UIADD3 UR37, UPT, UPT, UR21, 0x10400, UR30 ;  /* 0x0001040015257890 */ /* 0x000fe4000fffe01e */
[----:B------:R-:W-:Y:S02]  /*1c90*/  UIADD3 UR47, UPT, UPT, UR45, -UR44, URZ ;  /* 0x8000002c2d2f7290 */ /* 0x000fe4000fffe0ff */
[----:B------:R-:W-:Y:S01]  /*1ca0*/  UIADD3 UR24, UPT, UPT, UR24, 0x1, URZ ;  /* 0x0000000118187890 */ /* 0x000fe2000fffe0ff */
[----:B-1-34-:R-:W-:-:S11]  /*1cb0*/  UMOV UR7, URZ ;  /* 0x000000ff00077c82 */ /* 0x01afd60008000000 */
.L_x_43:
[----:B-1----:R-:W1:Y:S02]  /*1cc0*/  S2UR UR4, SR_CgaCtaId ;  /* 0x00000000000479c3 */ /* 0x002e640000008800 */
[----:B-1----:R-:W-:-:S09]  /*1cd0*/  UISETP.NE.AND UP0, UPT, UR4, URZ, UPT ;  /* 0x000000ff0400728c */ /* 0x002fd2000bf05270 */
[----:B------:R-:W-:Y:S05]  /*1ce0*/  BRA.U UP0, `(.L_x_24) ;  /* 0x0000000100287547 */ /* 0x000fea000b800000 */
[----:B------:R-:W-:Y:S02]  /*1cf0*/  LEA R0, R9, UR21, 0x3 ;  /* 0x0000001509007c11 */ /* 0x000fe4000f8e18ff */
[----:B------:R-:W-:-:S04]  /*1d00*/  SHF.L.U32 R3, R8, 0x1f, RZ ;  /* 0x0000001f08037819 */ /* 0x000fc800000006ff */
[----:B------:R-:W1:Y:S02]  /*1d10*/  SYNCS.PHASECHK.TRANS64.TRYWAIT P0, [R0+URZ+0x160], R3 ;  /* 0x00016003000075a7 */ /* 0x000e6400080011ff */
[----:B-1----:R-:W-:Y:S05]  /*1d20*/  @!P0 BRA `(.L_x_25) ;  /* 0x0000008000148947 */ /* 0x002fea0003800000 */
.L_x_139:
[----:B------:R2:W-:Y:S01]  /*1d30*/  SYNCS.ARRIVE.TRANS64.A1T0 RZ, [R0+URZ+0x150], RZ ;  /* 0x000150ff00ff79a7 */ /* 0x0005e200081000ff */
[----:B------:R-:W-:-:S05]  /*1d40*/  VIADD R9, R9, 0x1 ;  /* 0x0000000109097836 */ /* 0x000fca0000000000 */
[----:B------:R-:W-:-:S04]  /*1d50*/  ISETP.NE.AND P0, PT, R9, 0x2, PT ;  /* 0x000000020900780c */ /* 0x000fc80003f05270 */
[----:B-1----:R-:W-:Y:S02]  /*1d60*/  SEL R3, RZ, 0x1, P0 ;  /* 0x00000001ff037807 */ /* 0x002fe40000000000 */
[----:B------:R-:W-:Y:S02]  /*1d70*/  SEL R9, R9, RZ, P0 ;  /* 0x000000ff09097207 */ /* 0x000fe40000000000 */
[----:B------:R-:W-:-:S07]  /*1d80*/  LOP3.LUT R8, R8, R3, RZ, 0x3c, !PT ;  /* 0x0000000308087212 */ /* 0x000fce00078e3cff */
.L_x_24:
[----:B------:R-:W-:Y:S01]  /*1d90*/  ULEA UR4, UR7, UR21, 0x3 ;  /* 0x0000001507047291 */ /* 0x000fe2000f8e18ff */
[----:B--2---:R-:W-:Y:S01]  /*1da0*/  SHF.L.U32 R0, R12, 0x1f, RZ ;  /* 0x0000001f0c007819 */ /* 0x004fe200000006ff */
[----:B------:R-:W-:Y:S02]  /*1db0*/  UISETP.GE.U32.AND UP0, UPT, UR49, 0x7f, UPT ;  /* 0x0000007f3100788c */ /* 0x000fe4000bf06070 */
[----:B------:R-:W-:Y:S02]  /*1dc0*/  ULEA UR11, UR20, UR50, 0x2 ;  /* 0x00000032140b7291 */ /* 0x000fe4000f8e10ff */
[----:B------:R-:W-:Y:S02]  /*1dd0*/  ULEA UR35, UR16, UR46, 0x6 ;  /* 0x0000002e10237291 */ /* 0x000fe4000f8e30ff */
[----:B------:R-:W-:Y:S01]  /*1de0*/  USHF.L.U32 UR11, UR11, 0x6, URZ ;  /* 0x000000060b0b7899 */ /* 0x000fe200080006ff */
[----:B------:R1:W2:Y:S01]  /*1df0*/  SYNCS.PHASECHK.TRANS64.TRYWAIT P0, [UR4+0x50], R0 ;  /* 0x00005000ff0075a7 */ /* 0x0002a20008001104 */
[----:B------:R-:W-:Y:S01]  /*1e00*/  UMOV UR6, URZ ;  /* 0x000000ff00067c82 */ /* 0x000fe20008000000 */
[----:B------:R-:W-:Y:S09]  /*1e10*/  BRA.U !UP0, `(.L_x_26) ;  /* 0x0000000108c07547 */ /* 0x000ff2000b800000 */
[----:B------:R-:W-:Y:S01]  /*1e20*/  UMOV UR13, URZ ;  /* 0x000000ff000d7c82 */ /* 0x000fe20008000000 */
[----:B------:R-:W-:-:S05]  /*1e30*/  UMOV UR4, UR7 ;  /* 0x0000000700047c82 */ /* 0x000fca0008000000 */
.L_x_32:
[----:B------:R-:W-:Y:S01]  /*1e40*/  ULEA UR33, UR4, UR21, 0x3 ;  /* 0x0000001504217291 */ /* 0x000fe2000f8e18ff */
[----:B--2---:R-:W-:Y:S01]  /*1e50*/  @!P3 MOV R2, 0x5000 ;  /* 0x000050000002b802 */ /* 0x004fe20000000f00 */
[----:B--2-4-:R-:W-:Y:S10]  /*1e60*/  @P0 BRA `(.L_x_27) ;  /* 0x00000000000c0947 */ /* 0x014ff40003800000 */
[----:B------:R-:W-:-:S04]  /*1e70*/  SHF.L.U32 R3, R12, 0x1f, RZ ;  /* 0x0000001f0c037819 */ /* 0x000fc800000006ff */
[----:B------:R-:W2:Y:S02]  /*1e80*/  SYNCS.PHASECHK.TRANS64.TRYWAIT P0, [UR33+0x50], R3 ;  /* 0x00005003ff0075a7 */ /* 0x000ea40008001121 */
[----:B--2---:R-:W-:Y:S05]  /*1e90*/  @!P0 BRA `(.L_x_28) ;  /* 0x0000007c00cc8947 */ /* 0x004fea0003800000 */
.L_x_27:
[----:B------:R2:W-:Y:S01]  /*1ea0*/  @!P3 SYNCS.ARRIVE.TRANS64 RZ, [UR33], R2 ;  /* 0x00000002ffffb9a7 */ /* 0x0005e20008000021 */
[----:B------:R-:W-:-:S04]  /*1eb0*/  ULOP3.LUT UR5, UR25, 0x2, URZ, 0xfc, !UPT ;  /* 0x0000000219057892 */ /* 0x000fc8000f8efcff */
[----:B------:R-:W-:-:S09]  /*1ec0*/  UISETP.NE.AND UP0, UPT, UR5, 0x2, UPT ;  /* 0x000000020500788c */ /* 0x000fd2000bf05270 */
[----:B------:R-:W-:Y:S05]  /*1ed0*/  BRA.U UP0, `(.L_x_29) ;  /* 0x0000000100047547 */ /* 0x000fea000b800000 */
[----:B------:R-:W-:Y:S05]  /*1ee0*/  BPT.TRAP 0x1 ;  /* 0x000000040000795c */ /* 0x000fea0000300000 */
.L_x_29:
[----:B------:R-:W-:Y:S04]  /*1ef0*/  BSSY.RECONVERGENT B0, `(.L_x_30) ;  /* 0x0000003000007945 */ /* 0x000fe80003800200 */
[----:B------:R-:W-:Y:S05]  /*1f00*/  @P2 BRA `(.L_x_31) ;  /* 0x0000000000042947 */ /* 0x000fea0003800000 */
[----:B------:R-:W-:Y:S05]  /*1f10*/  BPT.TRAP 0x1 ;  /* 0x000000040000795c */ /* 0x000fea0000300000 */
.L_x_31:
[----:B------:R-:W-:Y:S05]  /*1f20*/  BSYNC.RECONVERGENT B0 ;  /* 0x0000000000007941 */ /* 0x000fea0003800200 */
.L_x_30:
[----:B------:R-:W-:Y:S02]  /*1f30*/  UIADD3 UR5, UPT, UPT, UR4, 0x1, URZ ;  /* 0x0000000104057890 */ /* 0x000fe4000fffe0ff */
[----:B------:R-:W-:Y:S02]  /*1f40*/  ULEA UR32, UR4, UR31, 0xc ;  /* 0x0000001f04207291 */ /* 0x000fe4000f8e60ff */
[----:B------:R-:W-:Y:S02]  /*1f50*/  UISETP.NE.AND UP0, UPT, UR5, 0xa, UPT ;  /* 0x0000000a0500788c */ /* 0x000fe4000bf05270 */
[----:B------:R-:W-:Y:S02]  /*1f60*/  ULEA UR8, UR4, UR30, 0xe ;  /* 0x0000001e04087291 */ /* 0x000fe4000f8e70ff */
[----:B------:R-:W-:Y:S02]  /*1f70*/  USEL UR6, URZ, 0x1, UP0 ;  /* 0x00000001ff067887 */ /* 0x000fe40008000000 */
[----:B------:R-:W-:-:S02]  /*1f80*/  USEL UR7, UR5, URZ, UP0 ;  /* 0x000000ff05077287 */ /* 0x000fc40008000000 */
[----:B------:R-:W-:Y:S02]  /*1f90*/  UIADD3 UR4, UP0, UPT, UR28, 0x180, URZ ;  /* 0x000001801c047890 */ /* 0x000fe4000ff1e0ff */
[----:B------:R-:W-:Y:S01]  /*1fa0*/  ULEA UR5, UR7, UR21, 0x3 ;  /* 0x0000001507057291 */ /* 0x000fe2000f8e18ff */
[----:B------:R-:W-:Y:S01]  /*1fb0*/  LOP3.LUT R12, R12, UR6, RZ, 0x3c, !PT ;  /* 0x000000060c0c7c12 */ /* 0x000fe2000f8e3cff */
[----:B------:R-:W-:Y:S02]  /*1fc0*/  USHF.L.U32 UR34, UR13, 0x6, URZ ;  /* 0x000000060d227899 */ /* 0x000fe400080006ff */
[----:B------:R-:W-:Y:S01]  /*1fd0*/  UIADD3 UR13, UPT, UPT, UR13, 0x1, URZ ;  /* 0x000000010d0d7890 */ /* 0x000fe2000fffe0ff */
[----:B-1----:R-:W-:Y:S01]  /*1fe0*/  SHF.L.U32 R0, R12, 0x1f, RZ ;  /* 0x0000001f0c007819 */ /* 0x002fe200000006ff */
[----:B------:R-:W-:Y:S02]  /*1ff0*/  UIADD3 UR14, UP1, UPT, UR28, 0x80, URZ ;  /* 0x000000801c0e7890 */ /* 0x000fe4000ff3e0ff */
[----:B------:R-:W-:Y:S01]  /*2000*/  UIADD3 UR32, UPT, UPT, UR21, 0x6400, UR32 ;  /* 0x0000640015207890 */ /* 0x000fe2000fffe020 */
[----:B------:R3:W4:Y:S01]  /*2010*/  SYNCS.PHASECHK.TRANS64.TRYWAIT P0, [UR5+0x50], R0 ;  /* 0x00005000ff0075a7 */ /* 0x0007220008001105 */
[----:B------:R-:W-:-:S02]  /*2020*/  UIADD3.X UR5, UPT, UPT, URZ, UR29, URZ, UP0, !UPT ;  /* 0x0000001dff057290 */ /* 0x000fc400087fe4ff */
[----:B------:R-:W-:Y:S02]  /*2030*/  UISETP.NE.AND UP0, UPT, UR13, UR24, UPT ;  /* 0x000000180d00728c */ /* 0x000fe4000bf05270 */
[----:B------:R-:W-:Y:S02]  /*2040*/  UIADD3.X UR15, UPT, UPT, URZ, UR29, URZ, UP1, !UPT ;  /* 0x0000001dff0f7290 */ /* 0x000fe40008ffe4ff */
[----:B------:R-:W-:Y:S02]  /*2050*/  UPRMT UR16, URZ, 0x5410, UR27 ;  /* 0x00005410ff107896 */ /* 0x000fe4000800001b */
[----:B------:R-:W-:Y:S02]  /*2060*/  UIADD3 UR8, UPT, UPT, UR21, 0x10400, UR8 ;  /* 0x0001040015087890 */ /* 0x000fe4000fffe008 */
[----:B------:R-:W-:Y:S01]  /*2070*/  UPRMT UR6, URZ, 0x5410, UR26 ;  /* 0x00005410ff067896 */ /* 0x000fe2000800001a */
[----:B------:R-:W-:Y:S01]  /*2080*/  UMOV UR18, 0x0 ;  /* 0x0000000000127882 */ /* 0x000fe20000000000 */
[----:B------:R-:W-:Y:S01]  /*2090*/  UMOV UR19, 0x10000000 ;  /* 0x1000000000137882 */ /* 0x000fe20000000000 */
[----:B------:R-:W-:Y:S01]  /*20a0*/  UMOV UR12, UR36 ;  /* 0x00000024000c7c82 */ /* 0x000fe20008000000 */
[----:B------:R-:W-:Y:S01]  /*20b0*/  UMOV UR9, UR33 ;  /* 0x0000002100097c82 */ /* 0x000fe20008000000 */
[----:B------:R-:W-:Y:S01]  /*20c0*/  UMOV UR10, UR34 ;  /* 0x00000022000a7c82 */ /* 0x000fe20008000000 */
[----:B------:R-:W-:Y:S03]  /*20d0*/  UTMALDG.3D.MULTICAST [UR32], [UR14], UR16, desc[UR18] ;  /* 0x000012200e0073b4 */ /* 0x000fe60008011810 */
[----:B------:R1:W-:Y:S02]  /*20e0*/  UTMALDG.3D.MULTICAST [UR8], [UR4], UR6, desc[UR18] ;  /* 0x00001208040073b4 */ /* 0x0003e40008011806 */
[----:B-1----:R-:W-:Y:S01]  /*20f0*/  UMOV UR6, UR24 ;  /* 0x0000001800067c82 */ /* 0x002fe20008000000 */
[----:B------:R-:W-:Y:S01]  /*2100*/  UMOV UR4, UR7 ;  /* 0x0000000700047c82 */ /* 0x000fe20008000000 */
[----:B---3--:R-:W-:Y:S05]  /*2110*/  BRA.U UP0, `(.L_x_32) ;  /* 0xfffffffd00487547 */ /* 0x008fea000b83ffff */
.L_x_26:
[----:B------:R-:W-:Y:S01]  /*2120*/  ULEA UR4, UR7, UR21, 0x3 ;  /* 0x0000001507047291 */ /* 0x000fe2000f8e18ff */
[----:B-1----:R-:W-:Y:S01]  /*2130*/  SHF.L.U32 R0, R12, 0x1f, RZ ;  /* 0x0000001f0c007819 */ /* 0x002fe200000006ff */
[----:B------:R-:W-:Y:S01]  /*2140*/  @!P1 SYNCS.ARRIVE.TRANS64.A1T0 RZ, [UR21+0xe8], RZ ;  /* 0x0000e8ffffff99a7 */ /* 0x000fe20008100015 */
[----:B------:R-:W-:-:S06]  /*2150*/  UISETP.GT.AND UP0, UPT, UR45, UR44, UPT ;  /* 0x0000002c2d00728c */ /* 0x000fcc000bf04270 */
[----:B--2-4-:R1:W2:Y:S03]  /*2160*/  SYNCS.PHASECHK.TRANS64.TRYWAIT P0, [UR4+0x50], R0 ;  /* 0x00005000ff0075a7 */ /* 0x0142a60008001104 */
[----:B------:R-:W-:Y:S05]  /*2170*/  BRA.U !UP0, `(.L_x_33) ;  /* 0x0000000108bc7547 */ /* 0x000fea000b800000 */
[----:B------:R-:W-:Y:S01]  /*2180*/  UIADD3 UR13, UPT, UPT, UR47, UR6, URZ ;  /* 0x000000062f0d7290 */ /* 0x000fe2000fffe0ff */
[----:B------:R-:W-:-:S11]  /*2190*/  UMOV UR4, UR7 ;  /* 0x0000000700047c82 */ /* 0x000fd60008000000 */
.L_x_39:
[----:B------:R-:W-:Y:S01]  /*21a0*/  ULEA UR17, UR4, UR21, 0x3 ;  /* 0x0000001504117291 */ /* 0x000fe2000f8e18ff */
[----:B--2---:R-:W-:Y:S01]  /*21b0*/  @!P3 MOV R2, 0x5000 ;  /* 0x000050000002b802 */ /* 0x004fe20000000f00 */
[----:B--2-4-:R-:W-:Y:S10]  /*21c0*/  @P0 BRA `(.L_x_34) ;  /* 0x00000000000c0947 */ /* 0x014ff40003800000 */
[----:B------:R-:W-:-:S04]  /*21d0*/  SHF.L.U32 R3, R12, 0x1f, RZ ;  /* 0x0000001f0c037819 */ /* 0x000fc800000006ff */
[----:B------:R-:W2:Y:S02]  /*21e0*/  SYNCS.PHASECHK.TRANS64.TRYWAIT P0, [UR17+0x50], R3 ;  /* 0x00005003ff0075a7 */ /* 0x000ea40008001111 */
[----:B--2---:R-:W-:Y:S05]  /*21f0*/  @!P0 BRA `(.L_x_35) ;  /* 0x0000007c000c8947 */ /* 0x004fea0003800000 */
.L_x_34:
[----:B------:R2:W-:Y:S01]  /*2200*/  @!P3 SYNCS.ARRIVE.TRANS64 RZ, [UR17], R2 ;  /* 0x00000002ffffb9a7 */ /* 0x0005e20008000011 */
[----:B------:R-:W-:-:S04]  /*2210*/  ULOP3.LUT UR5, UR25, 0x2, URZ, 0xfc, !UPT ;  /* 0x0000000219057892 */ /* 0x000fc8000f8efcff */
[----:B------:R-:W-:-:S09]  /*2220*/  UISETP.NE.AND UP0, UPT, UR5, 0x2, UPT ;  /* 0x000000020500788c */ /* 0x000fd2000bf05270 */
[----:B------:R-:W-:Y:S05]  /*2230*/  BRA.U UP0, `(.L_x_36) ;  /* 0x0000000100047547 */ /* 0x000fea000b800000 */
[----:B------:R-:W-:Y:S05]  /*2240*/  BPT.TRAP 0x1 ;  /* 0x000000040000795c */ /* 0x000fea0000300000 */
.L_x_36:
[----:B------:R-:W-:Y:S04]  /*2250*/  BSSY.RECONVERGENT B0, `(.L_x_37) ;  /* 0x0000003000007945 */ /* 0x000fe80003800200 */
[----:B------:R-:W-:Y:S05]  /*2260*/  @P2 BRA `(.L_x_38) ;  /* 0x0000000000042947 */ /* 0x000fea0003800000 */
[----:B------:R-:W-:Y:S05]  /*2270*/  BPT.TRAP 0x1 ;  /* 0x000000040000795c */ /* 0x000fea0000300000 */
.L_x_38:
[----:B------:R-:W-:Y:S05]  /*2280*/  BSYNC.RECONVERGENT B0 ;  /* 0x0000000000007941 */ /* 0x000fea0003800200 */
.L_x_37:
[----:B------:R-:W-:Y:S02]  /*2290*/  UIADD3 UR5, UPT, UPT, UR4, 0x1, URZ ;  /* 0x0000000104057890 */ /* 0x000fe4000fffe0ff */
[----:B------:R-:W-:Y:S02]  /*22a0*/  UIADD3 UR14, UP1, UPT, UR28, 0x80, URZ ;  /* 0x000000801c0e7890 */ /* 0x000fe4000ff3e0ff */
[----:B------:R-:W-:Y:S02]  /*22b0*/  UISETP.NE.AND UP0, UPT, UR5, 0xa, UPT ;  /* 0x0000000a0500788c */ /* 0x000fe4000bf05270 */
[----:B------:R-:W-:Y:S02]  /*22c0*/  ULEA UR16, UR4, UR38, 0xc ;  /* 0x0000002604107291 */ /* 0x000fe4000f8e60ff */
[----:B------:R-:W-:Y:S02]  /*22d0*/  USEL UR8, URZ, 0x1, UP0 ;  /* 0x00000001ff087887 */ /* 0x000fe40008000000 */
[----:B------:R-:W-:-:S02]  /*22e0*/  USEL UR7, UR5, URZ, UP0 ;  /* 0x000000ff05077287 */ /* 0x000fc40008000000 */
[----:B------:R-:W-:Y:S02]  /*22f0*/  UIADD3 UR22, UP0, UPT, UR28, 0x180, URZ ;  /* 0x000001801c167890 */ /* 0x000fe4000ff1e0ff */
[----:B------:R-:W-:Y:S01]  /*2300*/  ULEA UR5, UR7, UR21, 0x3 ;  /* 0x0000001507057291 */ /* 0x000fe2000f8e18ff */
[----:B------:R-:W-:Y:S01]  /*2310*/  LOP3.LUT R12, R12, UR8, RZ, 0x3c, !PT ;  /* 0x000000080c0c7c12 */ /* 0x000fe2000f8e3cff */
[----:B------:R-:W-:Y:S02]  /*2320*/  ULEA UR8, UR4, UR37, 0xe ;  /* 0x0000002504087291 */ /* 0x000fe4000f8e70ff */
[----:B------:R-:W-:Y:S01]  /*2330*/  USHF.L.U32 UR18, UR6, 0x6, URZ ;  /* 0x0000000606127899 */ /* 0x000fe200080006ff */
[----:B-1----:R-:W-:Y:S01]  /*2340*/  SHF.L.U32 R0, R12, 0x1f, RZ ;  /* 0x0000001f0c007819 */ /* 0x002fe200000006ff */
[----:B------:R-:W-:Y:S02]  /*2350*/  UPRMT UR4, URZ, 0x5410, UR27 ;  /* 0x00005410ff047896 */ /* 0x000fe4000800001b */
[----:B------:R-:W-:Y:S01]  /*2360*/  UIADD3.X UR15, UPT, UPT, URZ, UR29, URZ, UP1, !UPT ;  /* 0x0000001dff0f7290 */ /* 0x000fe20008ffe4ff */
[----:B------:R3:W4:Y:S01]  /*2370*/  SYNCS.PHASECHK.TRANS64.TRYWAIT P0, [UR5+0x50], R0 ;  /* 0x00005000ff0075a7 */ /* 0x0007220008001105 */
[----:B------:R-:W-:-:S02]  /*2380*/  UPRMT UR5, URZ, 0x5410, UR26 ;  /* 0x00005410ff057896 */ /* 0x000fc4000800001a */
[----:B------:R-:W-:Y:S01]  /*2390*/  UIADD3.X UR23, UPT, UPT, URZ, UR29, URZ, UP0, !UPT ;  /* 0x0000001dff177290 */ /* 0x000fe200087fe4ff */
[----:B------:R-:W-:Y:S01]  /*23a0*/  UMOV UR32, 0x0 ;  /* 0x0000000000207882 */ /* 0x000fe20000000000 */
[----:B------:R-:W-:Y:S01]  /*23b0*/  UMOV UR33, 0x10000000 ;  /* 0x1000000000217882 */ /* 0x000fe20000000000 */
[----:B------:R-:W-:Y:S01]  /*23c0*/  UMOV UR19, UR35 ;  /* 0x0000002300137c82 */ /* 0x000fe20008000000 */
[----:B------:R-:W-:Y:S01]  /*23d0*/  UMOV UR20, UR36 ;  /* 0x0000002400147c82 */ /* 0x000fe20008000000 */
[----:B------:R-:W-:Y:S01]  /*23e0*/  UMOV UR12, UR36 ;  /* 0x00000024000c7c82 */ /* 0x000fe20008000000 */
[----:B------:R-:W-:Y:S01]  /*23f0*/  UMOV UR9, UR17 ;  /* 0x0000001100097c82 */ /* 0x000fe20008000000 */
[----:B------:R-:W-:Y:S01]  /*2400*/  UMOV UR10, UR18 ;  /* 0x00000012000a7c82 */ /* 0x000fe20008000000 */
[----:B------:R1:W-:Y:S01]  /*2410*/  UTMALDG.3D.MULTICAST [UR16], [UR14], UR4, desc[UR32] ;  /* 0x000020100e0073b4 */ /* 0x0003e20008011804 */
[----:B------:R-:W-:-:S04]  /*2420*/  UIADD3 UR6, UPT, UPT, UR6, 0x1, URZ ;  /* 0x0000000106067890 */ /* 0x000fc8000fffe0ff */
[----:B------:R-:W-:Y:S01]  /*2430*/  UISETP.NE.AND UP0, UPT, UR6, UR13, UPT ;  /* 0x0000000d0600728c */ /* 0x000fe2000bf05270 */
[----:B------:R3:W-:Y:S01]  /*2440*/  UTMALDG.3D.MULTICAST [UR8], [UR22], UR5, desc[UR32] ;  /* 0x00002008160073b4 */ /* 0x0007e20008011805 */
[----:B-1----:R-:W-:-:S07]  /*2450*/  UMOV UR4, UR7 ;  /* 0x0000000700047c82 */ /* 0x002fce0008000000 */
[----:B---3--:R-:W-:Y:S05]  /*2460*/  BRA.U UP0, `(.L_x_39) ;  /* 0xfffffffd004c7547 */ /* 0x008fea000b83ffff */
.L_x_33:
[C---:B------:R-:W-:Y:S01]  /*2470*/  LEA R3, R11.reuse, UR21, 0x3 ;  /* 0x000000150b037c11 */ /* 0x040fe2000f8e18ff */
[----:B------:R-:W-:Y:S01]  /*2480*/  NOP ;  /* 0x0000000000007918 */ /* 0x000fe20000000000 */
[----:B-1----:R-:W-:Y:S02]  /*2490*/  SHF.L.U32 R0, R10, 0x1f, RZ ;  /* 0x0000001f0a007819 */ /* 0x002fe400000006ff */
[----:B------:R-:W-:Y:S02]  /*24a0*/  LEA R5, R11, UR21, 0x4 ;  /* 0x000000150b057c11 */ /* 0x000fe4000f8e20ff */
[----:B--2-4-:R-:W1:Y:S02]  /*24b0*/  SYNCS.PHASECHK.TRANS64.TRYWAIT P0, [R3+URZ+0xf0], R0 ;  /* 0x0000f000030075a7 */ /* 0x014e6400080011ff */
[----:B-1----:R-:W-:Y:S05]  /*24c0*/  @!P0 BRA `(.L_x_40) ;  /* 0x0000007800708947 */ /* 0x002fea0003800000 */
.L_x_142:
[----:B------:R-:W2:Y:S01]  /*24d0*/  LDS.128 R4, [R5+0x180] ;  /* 0x0001800005047984 */ /* 0x000ea20000000c00 */
[----:B------:R-:W-:Y:S01]  /*24e0*/  UISETP.GE.AND UP0, UPT, UR42, 0x1, UPT ;  /* 0x000000012a00788c */ /* 0x000fe2000bf06270 */
[----:B------:R-:W-:Y:S01]  /*24f0*/  @!PT LDS RZ, [RZ] ;  /* 0x00000000fffff984 */ /* 0x000fe20000000800 */
[----:B------:R-:W-:Y:S01]  /*2500*/  @!PT LDS RZ, [RZ] ;  /* 0x00000000fffff984 */ /* 0x000fe20000000800 */
[----:B------:R-:W-:Y:S01]  /*2510*/  @!PT LDS RZ, [RZ] ;  /* 0x00000000fffff984 */ /* 0x000fe20000000800 */
[----:B------:R-:W-:Y:S01]  /*2520*/  @!PT LDS RZ, [RZ] ;  /* 0x00000000fffff984 */ /* 0x000fe20000000800 */
[----:B------:R3:W-:Y:S06]  /*2530*/  MEMBAR.ALL.CTA ;  /* 0x0000000000007992 */ /* 0x0007ec0000008000 */
[----:B---3--:R-:W3:Y:S01]  /*2540*/  FENCE.VIEW.ASYNC.S ;  /* 0x00000000000073c6 */ /* 0x008ee20000000000 */
[----:B--2---:R-:W-:-:S13]  /*2550*/  LOP3.LUT P0, RZ, R6, 0x1, RZ, 0xc0, !PT ;  /* 0x0000000106ff7812 */ /* 0x004fda000780c0ff */
[----:B---3--:R-:W-:Y:S01]  /*2560*/  VOTEU.ANY UP1, P0 ;  /* 0x0000000000ff7886 */ /* 0x008fe20000020100 */
[----:B------:R-:W-:-:S13]  /*2570*/  PLOP3.LUT P0, PT, PT, PT, UP1, 0x80, 0x8 ;  /* 0x000000000008781c */ /* 0x000fda0003f0f018 */
[----:B-1----:R-:W-:Y:S02]  /*2580*/  @P0 LOP3.LUT R0, R5, 0xffff, RZ, 0xc0, !PT ;  /* 0x0000ffff05000812 */ /* 0x002fe400078ec0ff */
[----:B------:R-:W-:Y:S02]  /*2590*/  @P0 MOV R2, R4 ;  /* 0x0000000400020202 */ /* 0x000fe40000000f00 */
[----:B------:R-:W-:Y:S01]  /*25a0*/  @P0 R2UR UR5, R0 ;  /* 0x00000000000502ca */ /* 0x000fe200000e0000 */
[----:B------:R-:W-:Y:S01]  /*25b0*/  VIADD R0, R3, 0x100 ;  /* 0x0000010003007836 */ /* 0x000fe20000000000 */
[----:B------:R-:W-:Y:S02]  /*25c0*/  @P0 SHF.R.U32.HI R4, RZ, 0x10, R5 ;  /* 0x00000010ff040819 */ /* 0x000fe40000011605 */
[----:B------:R-:W-:Y:S02]  /*25d0*/  @P0 R2UR UR6, R2 ;  /* 0x00000000020602ca */ /* 0x000fe400000e0000 */
[----:B------:R-:W-:-:S02]  /*25e0*/  PRMT R0, RZ, 0x654, R0 ;  /* 0x00000654ff007816 */ /* 0x000fc40000000000 */
[----:B------:R-:W-:Y:S02]  /*25f0*/  @P0 R2UR UR4, R4 ;  /* 0x00000000040402ca */ /* 0x000fe400000e0000 */
[----:B------:R1:W-:Y:S03]  /*2600*/  SYNCS.ARRIVE.TRANS64.RED.A1T0 RZ, [R0+URZ], RZ ;  /* 0x000000ff00ff79a7 */ /* 0x0003e600081004ff */
[----:B------:R-:W-:-:S04]  /*2610*/  @UP1 UMOV UR39, UR5 ;  /* 0x0000000500271c82 */ /* 0x000fc80008000000 */
[----:B------:R-:W-:-:S04]  /*2620*/  @UP1 UMOV UR40, UR6 ;  /* 0x0000000600281c82 */ /* 0x000fc80008000000 */
[----:B------:R-:W-:Y:S01]  /*2630*/  @UP1 UMOV UR36, UR4 ;  /* 0x0000000400241c82 */ /* 0x000fe20008000000 */
[----:B------:R-:W-:Y:S05]  /*2640*/  BRA.U !UP0, `(.L_x_41) ;  /* 0x0000000108d47547 */ /* 0x000fea000b800000 */
[----:B------:R-:W2:Y:S01]  /*2650*/  LDCU.128 UR12, c[0x0][0xb10] ;  /* 0x00016200ff0c77ac */ /* 0x000ea20008000c00 */
[----:B------:R-:W3:Y:S01]  /*2660*/  LDCU UR22, c[0x0][0xb20] ;  /* 0x00016400ff1677ac */ /* 0x000ee20008000800 */
[----:B------:R-:W4:Y:S01]  /*2670*/  LDCU UR20, c[0x0][0xb0c] ;  /* 0x00016180ff1477ac */ /* 0x000f220008000800 */
[----:B------:R-:W1:Y:S01]  /*2680*/  LDCU.64 UR8, c[0x0][0xb28] ;  /* 0x00016500ff0877ac */ /* 0x000e620008000a00 */
[----:B------:R-:W-:Y:S02]  /*2690*/  UISETP.NE.AND UP3, UPT, UR42, 0x1, UPT ;  /* 0x000000012a00788c */ /* 0x000fe4000bf65270 */
[----:B--2---:R-:W-:Y:S02]  /*26a0*/  UIMAD.WIDE.U32 UR10, UR41, UR15, URZ ;  /* 0x0000000f290a72a5 */ /* 0x004fe4000f8e00ff */
[----:B------:R-:W-:Y:S02]  /*26b0*/  UIMAD.WIDE.U32 UR4, UR43, UR12, URZ ;  /* 0x0000000c2b0472a5 */ /* 0x000fe4000f8e00ff */
[----:B------:R-:W-:-:S02]  /*26c0*/  UISETP.NE.AND UP0, UPT, UR14, 0x1, UPT ;  /* 0x000000010e00788c */ /* 0x000fc4000bf05270 */
[----:B------:R-:W-:Y:S01]  /*26d0*/  UIMAD.WIDE.U32 UR18, UR39, UR15, URZ ;  /* 0x0000000f271272a5 */ /* 0x000fe2000f8e00ff */
[----:B------:R-:W-:Y:S02]  /*26e0*/  UMOV UR10, UR11 ;  /* 0x0000000b000a7c82 */ /* 0x000fe40008000000 */
[----:B------:R-:W-:Y:S01]  /*26f0*/  UMOV UR4, UR5 ;  /* 0x0000000500047c82 */ /* 0x000fe20008000000 */
[----:B---3--:R-:W-:Y:S02]  /*2700*/  USHF.R.U32.HI UR10, URZ, UR22, UR10 ;  /* 0x00000016ff0a7299 */ /* 0x008fe4000801160a */
[----:B----4-:R-:W-:Y:S02]  /*2710*/  UISETP.NE.AND UP2, UPT, UR20, 0x1, UPT ;  /* 0x000000011400788c */ /* 0x010fe4000bf45270 */
[----:B------:R-:W-:Y:S02]  /*2720*/  USHF.R.U32.HI UR4, URZ, UR13, UR4 ;  /* 0x0000000dff047299 */ /* 0x000fe40008011604 */
[----:B------:R-:W-:-:S02]  /*2730*/  USEL UR5, UR41, UR10, !UP0 ;  /* 0x0000000a29057287 */ /* 0x000fc4000c000000 */
[----:B------:R-:W-:Y:S02]  /*2740*/  USEL UR6, UR43, UR4, !UP2 ;  /* 0x000000042b067287 */ /* 0x000fe4000d000000 */
[----:B-1----:R-:W-:Y:S01]  /*2750*/  UIMAD.WIDE.U32 UR10, UR5, UR8, URZ ;  /* 0x00000008050a72a5 */ /* 0x002fe2000f8e00ff */
[----:B------:R-:W-:Y:S01]  /*2760*/  UMOV UR4, UR19 ;  /* 0x0000001300047c82 */ /* 0x000fe20008000000 */
[----:B------:R-:W-:Y:S02]  /*2770*/  UIMAD.WIDE.U32 UR16, UR40, UR12, URZ ;  /* 0x0000000c281072a5 */ /* 0x000fe4000f8e00ff */
[----:B------:R-:W-:-:S03]  /*2780*/  UIMAD.WIDE.U32 UR18, UR6, UR8, URZ ;  /* 0x00000008061272a5 */ /* 0x000fc6000f8e00ff */
[----:B------:R-:W-:Y:S01]  /*2790*/  UMOV UR10, UR11 ;  /* 0x0000000b000a7c82 */ /* 0x000fe20008000000 */
[----:B------:R-:W-:Y:S02]  /*27a0*/  USHF.R.U32.HI UR4, URZ, UR22, UR4 ;  /* 0x00000016ff047299 */ /* 0x000fe40008011604 */
[----:B------:R-:W-:Y:S01]  /*27b0*/  @UP3 USHF.R.U32.HI UR5, URZ, UR9, UR10 ;  /* 0x00000009ff053299 */ /* 0x000fe2000801160a */
[----:B------:R-:W-:Y:S01]  /*27c0*/  UMOV UR16, UR17 ;  /* 0x0000001100107c82 */ /* 0x000fe20008000000 */
[----:B------:R-:W-:Y:S01]  /*27d0*/  UMOV UR18, UR19 ;  /* 0x0000001300127c82 */ /* 0x000fe20008000000 */
[----:B------:R-:W-:Y:S02]  /*27e0*/  USHF.R.U32.HI UR13, URZ, UR13, UR16 ;  /* 0x0000000dff0d7299 */ /* 0x000fe40008011610 */
[----:B------:R-:W-:Y:S02]  /*27f0*/  USEL UR4, UR39, UR4, !UP0 ;  /* 0x0000000427047287 */ /* 0x000fe4000c000000 */
[----:B------:R-:W-:-:S02]  /*2800*/  @UP3 USHF.R.U32.HI UR6, URZ, UR9, UR18 ;  /* 0x00000009ff063299 */ /* 0x000fc40008011612 */
[----:B------:R-:W-:Y:S02]  /*2810*/  UIMAD UR10, UR42, UR5, URZ ;  /* 0x000000052a0a72a4 */ /* 0x000fe4000f8e02ff */
[----:B------:R-:W-:Y:S02]  /*2820*/  USEL UR5, UR40, UR13, !UP2 ;  /* 0x0000000d28057287 */ /* 0x000fe4000d000000 */
[----:B------:R-:W-:Y:S02]  /*2830*/  UIMAD UR12, UR42, UR6, URZ ;  /* 0x000000062a0c72a4 */ /* 0x000fe4000f8e02ff */
[----:B------:R-:W-:Y:S02]  /*2840*/  UISETP.GE.AND UP0, UPT, UR4, UR10, UPT ;  /* 0x0000000a0400728c */ /* 0x000fe4000bf06270 */
[----:B------:R-:W-:Y:S02]  /*2850*/  UIMAD.WIDE.U32 UR10, UR4, UR8, URZ ;  /* 0x00000008040a72a5 */ /* 0x000fe4000f8e00ff */
[----:B------:R-:W-:-:S02]  /*2860*/  UISETP.GE.OR UP0, UPT, UR5, UR12, UP0 ;  /* 0x0000000c0500728c */ /* 0x000fc40008706670 */
        /* <DEDUP_REMOVED lines=19> */
.L_x_41:
[----:B------:R-:W2:Y:S02]  /*29a0*/  LDCU UR4, c[0x0][0xb30] ;  /* 0x00016600ff0477ac */ /* 0x000ea40008000800 */
[----:B--2---:R-:W-:-:S09]  /*29b0*/  UISETP.NE.AND UP0, UPT, UR4, 0x1, UPT ;  /* 0x000000010400788c */ /* 0x004fd2000bf05270 */
[----:B------:R-:W-:Y:S05]  /*29c0*/  BRA.U UP0, `(.L_x_42) ;  /* 0x0000000100447547 */ /* 0x000fea000b800000 */
[----:B------:R-:W2:Y:S01]  /*29d0*/  LDCU.128 UR12, c[0x0][0xb10] ;  /* 0x00016200ff0c77ac */ /* 0x000ea20008000c00 */
[----:B------:R-:W3:Y:S01]  /*29e0*/  LDCU UR10, c[0x0][0xb0c] ;  /* 0x00016180ff0a77ac */ /* 0x000ee20008000800 */
[----:B------:R-:W4:Y:S01]  /*29f0*/  LDCU UR6, c[0x0][0xb20] ;  /* 0x00016400ff0677ac */ /* 0x000f220008000800 */
[----:B--2---:R-:W-:Y:S02]  /*2a00*/  UIMAD.WIDE.U32 UR8, UR40, UR12, URZ ;  /* 0x0000000c280872a5 */ /* 0x004fe4000f8e00ff */
[----:B------:R-:W-:Y:S02]  /*2a10*/  UIMAD.WIDE.U32 UR4, UR39, UR15, URZ ;  /* 0x0000000f270472a5 */ /* 0x000fe4000f8e00ff */
[----:B---3--:R-:W-:Y:S02]  /*2a20*/  UISETP.NE.AND UP2, UPT, UR10, 0x1, UPT ;  /* 0x000000010a00788c */ /* 0x008fe4000bf45270 */
[----:B------:R-:W-:Y:S01]  /*2a30*/  UISETP.NE.AND UP0, UPT, UR14, 0x1, UPT ;  /* 0x000000010e00788c */ /* 0x000fe2000bf05270 */
[----:B------:R-:W-:-:S02]  /*2a40*/  UMOV UR8, UR9 ;  /* 0x0000000900087c82 */ /* 0x000fc40008000000 */
[----:B------:R-:W-:Y:S01]  /*2a50*/  UMOV UR4, UR5 ;  /* 0x0000000500047c82 */ /* 0x000fe20008000000 */
[----:B------:R-:W-:Y:S02]  /*2a60*/  USHF.R.U32.HI UR13, URZ, UR13, UR8 ;  /* 0x0000000dff0d7299 */ /* 0x000fe40008011608 */
[----:B----4-:R-:W-:Y:S02]  /*2a70*/  USHF.R.U32.HI UR4, URZ, UR6, UR4 ;  /* 0x00000006ff047299 */ /* 0x010fe40008011604 */
[----:B------:R-:W-:Y:S02]  /*2a80*/  USEL UR5, UR40, UR13, !UP2 ;  /* 0x0000000d28057287 */ /* 0x000fe4000d000000 */
[----:B------:R-:W-:-:S04]  /*2a90*/  USEL UR4, UR39, UR4, !UP0 ;  /* 0x0000000427047287 */ /* 0x000fc8000c000000 */
[----:B------:R-:W-:Y:S02]  /*2aa0*/  UIADD3 UR6, UPT, UPT, UR5, -UR4, URZ ;  /* 0x8000000405067290 */ /* 0x000fe4000fffe0ff */
[----:B------:R-:W-:Y:S02]  /*2ab0*/  UIADD3 UR4, UPT, UPT, -UR5, UR4, URZ ;  /* 0x0000000405047290 */ /* 0x000fe4000fffe1ff */
[----:B------:R-:W-:Y:S02]  /*2ac0*/  UIMAD UR39, UR6, UR14, UR39 ;  /* 0x0000000e062772a4 */ /* 0x000fe4000f8e0227 */
[----:B------:R-:W-:-:S12]  /*2ad0*/  UIMAD UR40, UR4, UR10, UR40 ;  /* 0x0000000a042872a4 */ /* 0x000fd8000f8e0228 */
.L_x_42:
[----:B------:R-:W-:Y:S01]  /*2ae0*/  VIADD R11, R11, 0x1 ;  /* 0x000000010b0b7836 */ /* 0x000fe20000000000 */
[----:B------:R-:W-:Y:S01]  /*2af0*/  PLOP3.LUT P1, PT, PT, PT, PT, 0x80, 0x8 ;  /* 0x000000000008781c */ /* 0x000fe20003f2f070 */
[----:B------:R-:W-:Y:S02]  /*2b00*/  UIADD3 UR16, UPT, UPT, UR40, UR59, URZ ;  /* 0x0000003b28107290 */ /* 0x000fe4000fffe0ff */
[----:B------:R-:W-:Y:S01]  /*2b10*/  UIADD3 UR20, UPT, UPT, UR39, UR62, URZ ;  /* 0x0000003e27147290 */ /* 0x000fe2000fffe0ff */
[----:B------:R-:W-:-:S04]  /*2b20*/  ISETP.NE.AND P0, PT, R11, 0x2, PT ;  /* 0x000000020b00780c */ /* 0x000fc80003f05270 */
[----:B------:R-:W-:Y:S02]  /*2b30*/  SEL R3, RZ, 0x1, P0 ;  /* 0x00000001ff037807 */ /* 0x000fe40000000000 */
[----:B------:R-:W-:Y:S02]  /*2b40*/  SEL R11, R11, RZ, P0 ;  /* 0x000000ff0b0b7207 */ /* 0x000fe40000000000 */
[----:B------:R-:W-:Y:S01]  /*2b50*/  LOP3.LUT R10, R10, R3, RZ, 0x3c, !PT ;  /* 0x000000030a0a7212 */ /* 0x000fe200078e3cff */
[----:B------:R-:W-:Y:S06]  /*2b60*/  BRA.U UP1, `(.L_x_43) ;  /* 0xfffffff101547547 */ /* 0x000fec000b83ffff */
[----:B------:R-:W-:Y:S01]  /*2b70*/  UIADD3 UR21, UPT, UPT, UR21, 0x50, URZ ;  /* 0x0000005015157890 */ /* 0x000fe2000fffe0ff */
[----:B------:R-:W-:-:S03]  /*2b80*/  SHF.L.U32 R3, R12, 0x1f, RZ ;  /* 0x0000001f0c037819 */ /* 0x000fc600000006ff */
[----:B------:R-:W-:-:S09]  /*2b90*/  ULEA UR4, UR7, UR21, 0x3 ;  /* 0x0000001507047291 */ /* 0x000fd2000f8e18ff */
[----:B------:R-:W2:Y:S02]  /*2ba0*/  SYNCS.PHASECHK.TRANS64.TRYWAIT P0, [UR4], R3 ;  /* 0x00000003ff0075a7 */ /* 0x000ea40008001104 */
[----:B--2---:R-:W-:Y:S05]  /*2bb0*/  @!P0 BRA `(.L_x_44) ;  /* 0x0000007000c88947 */ /* 0x004fea0003800000 */
.L_x_144:
[----:B------:R-:W-:-:S04]  /*2bc0*/  UIADD3 UR4, UPT, UPT, UR7, 0x1, URZ ;  /* 0x0000000107047890 */ /* 0x000fc8000fffe0ff */
[----:B------:R-:W-:-:S04]  /*2bd0*/  UISETP.NE.AND UP0, UPT, UR4, 0xa, UPT ;  /* 0x0000000a0400788c */ /* 0x000fc8000bf05270 */
[----:B------:R-:W-:Y:S02]  /*2be0*/  USEL UR6, URZ, 0x1, UP0 ;  /* 0x00000001ff067887 */ /* 0x000fe40008000000 */
[----:B------:R-:W-:-:S04]  /*2bf0*/  USEL UR4, UR4, URZ, UP0 ;  /* 0x000000ff04047287 */ /* 0x000fc80008000000 */
[----:B------:R-:W-:Y:S01]  /*2c00*/  ULEA UR5, UR4, UR21, 0x3 ;  /* 0x0000001504057291 */ /* 0x000fe2000f8e18ff */
[----:B------:R-:W-:-:S04]  /*2c10*/  LOP3.LUT R2, R12, UR6, RZ, 0x3c, !PT ;  /* 0x000000060c027c12 */ /* 0x000fc8000f8e3cff */
[----:B-1----:R-:W-:-:S04]  /*2c20*/  SHF.L.U32 R3, R2, 0x1f, RZ ;  /* 0x0000001f02037819 */ /* 0x002fc800000006ff */
[----:B------:R-:W1:Y:S02]  /*2c30*/  SYNCS.PHASECHK.TRANS64.TRYWAIT P0, [UR5], R3 ;  /* 0x00000003ff0075a7 */ /* 0x000e640008001105 */
[----:B-1----:R-:W-:Y:S05]  /*2c40*/  @!P0 BRA `(.L_x_45) ;  /* 0x0000007000bc8947 */ /* 0x002fea0003800000 */
.L_x_146:
        /* <DEDUP_REMOVED lines=9> */
.L_x_148:
        /* <DEDUP_REMOVED lines=9> */
.L_x_150:
        /* <DEDUP_REMOVED lines=9> */
.L_x_152:
        /* <DEDUP_REMOVED lines=9> */
.L_x_154:
        /* <DEDUP_REMOVED lines=9> */
.L_x_156:
        /* <DEDUP_REMOVED lines=9> */
.L_x_158:
        /* <DEDUP_REMOVED lines=9> */
.L_x_160:
[----:B------:R-:W-:-:S04]  /*3040*/  UIADD3 UR4, UPT, UPT, UR4, 0x1, URZ ;  /* 0x0000000104047890 */ /* 0x000fc8000fffe0ff */
[----:B------:R-:W-:-:S04]  /*3050*/  UISETP.NE.AND UP0, UPT, UR4, 0xa, UPT ;  /* 0x0000000a0400788c */ /* 0x000fc8000bf05270 */
[----:B------:R-:W-:Y:S02]  /*3060*/  USEL UR5, URZ, 0x1, UP0 ;  /* 0x00000001ff057887 */ /* 0x000fe40008000000 */
[----:B------:R-:W-:-:S04]  /*3070*/  USEL UR4, UR4, URZ, UP0 ;  /* 0x000000ff04047287 */ /* 0x000fc80008000000 */
[----:B------:R-:W-:Y:S01]  /*3080*/  ULEA UR4, UR4, UR21, 0x3 ;  /* 0x0000001504047291 */ /* 0x000fe2000f8e18ff */
[----:B-1----:R-:W-:-:S04]  /*3090*/  LOP3.LUT R3, R2, UR5, RZ, 0x3c, !PT ;  /* 0x0000000502037c12 */ /* 0x002fc8000f8e3cff */
[----:B------:R-:W-:Y:S01]  /*30a0*/  SHF.L.U32 R3, R3, 0x1f, RZ ;  /* 0x0000001f03037819 */ /* 0x000fe200000006ff */
[----:B------:R-:W-:-:S07]  /*30b0*/  IMAD.U32 R0, RZ, RZ, UR4 ;  /* 0x00000004ff007e24 */ /* 0x000fce000f8e00ff */
.L_x_53:
[----:B-1----:R1:W2:Y:S02]  /*30c0*/  SYNCS.PHASECHK.TRANS64.TRYWAIT P0, [R0+URZ], R3 ;  /* 0x00000003000075a7 */ /* 0x0022a400080011ff */
[----:B--2---:R-:W-:Y:S05]  /*30d0*/  @!P0 NANOSLEEP.SYNCS 0x989680 ;  /* 0x009896800000895d */ /* 0x004fea0003900000 */
[----:B------:R-:W2:Y:S02]  /*30e0*/  @!P0 SYNCS.PHASECHK.TRANS64 P0, [R0+URZ], R3 ;  /* 0x00000003000085a7 */ /* 0x000ea400080010ff */
[----:B--2---:R-:W-:Y:S05]  /*30f0*/  @P0 EXIT ;  /* 0x000000000000094d */ /* 0x004fea0003800000 */
[----:B------:R-:W-:Y:S05]  /*3100*/  BRA `(.L_x_53) ;  /* 0xfffffffc00ec7947 */ /* 0x000fea000383ffff */
.L_x_23:
[----:B------:R-:W1:Y:S02]  /*3110*/  S2UR UR4, SR_CgaCtaId ;  /* 0x00000000000479c3 */ /* 0x000e640000008800 */
[----:B-1----:R-:W-:-:S04]  /*3120*/  UISETP.NE.AND UP0, UPT, UR4, URZ, UPT ;  /* 0x000000ff0400728c */ /* 0x002fc8000bf05270 */
[----:B------:R-:W-:-:S09]  /*3130*/  UISETP.NE.OR UP0, UPT, UR21, 0x1, UP0 ;  /* 0x000000011500788c */ /* 0x000fd20008705670 */
[----:B------:R-:W-:Y:S05]  /*3140*/  BRA.U UP0, `(.L_x_54) ;  /* 0x00000005004c7547 */ /* 0x000fea000b800000 */
[----:B------:R-:W1:Y:S01]  /*3150*/  S2UR UR5, SR_CgaCtaId ;  /* 0x00000000000579c3 */ /* 0x000e620000008800 */
[----:B------:R-:W-:Y:S01]  /*3160*/  UMOV UR4, 0x400 ;  /* 0x0000040000047882 */ /* 0x000fe20000000000 */
[----:B------:R-:W-:Y:S01]  /*3170*/  ISETP.GE.U32.AND P2, PT, R0, 0x10, PT ;  /* 0x000000100000780c */ /* 0x000fe20003f46070 */
[----:B------:R-:W-:Y:S01]  /*3180*/  IMAD.MOV.U32 R12, RZ, RZ, 0x1 ;  /* 0x00000001ff0c7424 */ /* 0x000fe200078e00ff */
[----:B------:R-:W-:Y:S02]  /*3190*/  CS2R R10, SRZ ;  /* 0x00000000000a7805 */ /* 0x000fe4000001ff00 */
[----:B------:R-:W-:Y:S01]  /*31a0*/  CS2R R8, SRZ ;  /* 0x0000000000087805 */ /* 0x000fe2000001ff00 */
[----:B-1----:R-:W-:-:S03]  /*31b0*/  ULEA UR6, UR5, UR4, 0x18 ;  /* 0x0000000405067291 */ /* 0x002fc6000f8ec0ff */
[----:B------:R-:W-:-:S09]  /*31c0*/  UMOV UR5, URZ ;  /* 0x000000ff00057c82 */ /* 0x000fd20008000000 */
.L_x_58:
[----:B------:R-:W-:Y:S02]  /*31d0*/  LEA R2, R8, UR6, 0x3 ;  /* 0x0000000608027c11 */ /* 0x000fe4000f8e18ff */
[----:B------:R-:W-:-:S03]  /*31e0*/  SHF.L.U32 R5, R9, 0x1f, RZ ;  /* 0x0000001f09057819 */ /* 0x000fc600000006ff */
[----:B------:R-:W-:Y:S01]  /*31f0*/  VIADD R4, R2, 0x160 ;  /* 0x0000016002047836 */ /* 0x000fe20000000000 */
[----:B------:R-:W1:Y:S02]  /*3200*/  SYNCS.PHASECHK.TRANS64.TRYWAIT P0, [R2+URZ+0x150], R5 ;  /* 0x00015005020075a7 */ /* 0x000e6400080011ff */
[----:B-1----:R-:W-:Y:S05]  /*3210*/  @!P0 BRA `(.L_x_55) ;  /* 0x0000007000088947 */ /* 0x002fea0003800000 */
.L_x_161:
[----:B------:R-:W-:Y:S01]  /*3220*/  ULEA UR4, UR5, UR6, 0x3 ;  /* 0x0000000605047291 */ /* 0x000fe2000f8e18ff */
[----:B------:R-:W-:Y:S02]  /*3230*/  PRMT R4, RZ, 0x654, R4 ;  /* 0x00000654ff047816 */ /* 0x000fe40000000004 */
[----:B-1----:R-:W-:Y:S01]  /*3240*/  SHF.L.U32 R5, R12, 0x1f, RZ ;  /* 0x0000001f0c057819 */ /* 0x002fe200000006ff */
[----:B------:R-:W-:Y:S01]  /*3250*/  UIADD3 UR7, UPT, UPT, UR4, 0xf0, URZ ;  /* 0x000000f004077890 */ /* 0x000fe2000fffe0ff */
[----:B------:R1:W-:Y:S05]  /*3260*/  SYNCS.ARRIVE.TRANS64.RED.A1T0 RZ, [R4+URZ], RZ ;  /* 0x000000ff04ff79a7 */ /* 0x0003ea00081004ff */
[----:B------:R-:W-:Y:S01]  /*3270*/  IMAD.U32 R7, RZ, RZ, UR7 ;  /* 0x00000007ff077e24 */ /* 0x000fe2000f8e00ff */
[----:B------:R-:W2:Y:S04]  /*3280*/  SYNCS.PHASECHK.TRANS64.TRYWAIT P0, [UR4+0x100], R5 ;  /* 0x00010005ff0075a7 */ /* 0x000ea80008001104 */
[----:B------:R-:W-:Y:S01]  /*3290*/  PRMT R6, R0, 0x654, R7 ;  /* 0x0000065400067816 */ /* 0x000fe20000000007 */
[----:B-1----:R-:W-:Y:S01]  /*32a0*/  @!P2 IMAD.MOV.U32 R4, RZ, RZ, 0x10 ;  /* 0x00000010ff04a424 */ /* 0x002fe200078e00ff */
[----:B--2---:R-:W-:Y:S06]  /*32b0*/  @!P0 BRA `(.L_x_56) ;  /* 0x0000006c00f48947 */ /* 0x004fec0003800000 */
.L_x_163:
[----:B------:R-:W-:Y:S01]  /*32c0*/  ULEA UR8, UR5, UR6, 0x4 ;  /* 0x0000000605087291 */ /* 0x000fe2000f8e20ff */
[----:B------:R-:W-:Y:S01]  /*32d0*/  SEL R3, R6, R3, !P2 ;  /* 0x0000000306037207 */ /* 0x000fe20005000000 */
[----:B------:R-:W-:Y:S01]  /*32e0*/  UIADD3 UR9, UPT, UPT, UR4, 0xf0, URZ ;  /* 0x000000f004097890 */ /* 0x000fe2000fffe0ff */
[----:B-1----:R-:W-:Y:S01]  /*32f0*/  LEA R2, R11, UR6, 0x3 ;  /* 0x000000060b027c11 */ /* 0x002fe2000f8e18ff */
[----:B------:R-:W-:Y:S01]  /*3300*/  UIADD3 UR8, UPT, UPT, UR8, 0x180, URZ ;  /* 0x0000018008087890 */ /* 0x000fe2000fffe0ff */
[----:B------:R-:W-:Y:S01]  /*3310*/  SHF.L.U32 R5, R10, 0x1f, RZ ;  /* 0x0000001f0a057819 */ /* 0x000fe200000006ff */
[----:B------:R1:W-:Y:S01]  /*3320*/  @!P2 SYNCS.ARRIVE.TRANS64.RED RZ, [R3+URZ], R4 ;  /* 0x0000000403ffa9a7 */ /* 0x0003e200080004ff */
[----:B------:R-:W-:Y:S01]  /*3330*/  UIADD3 UR4, UPT, UPT, UR5, 0x1, URZ ;  /* 0x0000000105047890 */ /* 0x000fe2000fffe0ff */
[----:B------:R-:W-:-:S03]  /*3340*/  VIADD R8, R8, 0x1 ;  /* 0x0000000108087836 */ /* 0x000fc60000000000 */
[----:B------:R-:W-:Y:S02]  /*3350*/  UISETP.NE.AND UP0, UPT, UR4, 0x2, UPT ;  /* 0x000000020400788c */ /* 0x000fe4000bf05270 */
[----:B------:R-:W-:Y:S06]  /*3360*/  UGETNEXTWORKID.BROADCAST [UR8], [UR9] ;  /* 0x00000000080073ca */ /* 0x000fec0008000100 */
[----:B------:R-:W-:Y:S01]  /*3370*/  USEL UR7, URZ, 0x1, UP0 ;  /* 0x00000001ff077887 */ /* 0x000fe20008000000 */
[----:B------:R-:W-:Y:S01]  /*3380*/  ISETP.NE.AND P0, PT, R8, 0x2, PT ;  /* 0x000000020800780c */ /* 0x000fe20003f05270 */
[----:B------:R-:W-:Y:S01]  /*3390*/  USEL UR5, UR4, URZ, UP0 ;  /* 0x000000ff04057287 */ /* 0x000fe20008000000 */
[----:B------:R-:W2:Y:S03]  /*33a0*/  SYNCS.PHASECHK.TRANS64.TRYWAIT P1, [R2+URZ+0xf0], R5 ;  /* 0x0000f005020075a7 */ /* 0x000ea600080211ff */
[----:B------:R-:W-:Y:S01]  /*33b0*/  LOP3.LUT R12, R12, UR7, RZ, 0x3c, !PT ;  /* 0x000000070c0c7c12 */ /* 0x000fe2000f8e3cff */
[----:B-12---:R-:W-:Y:S07]  /*33c0*/  @!P1 BRA `(.L_x_57) ;  /* 0x0000006c00c89947 */ /* 0x006fee0003800000 */
.L_x_164:
[C---:B------:R-:W-:Y:S01]  /*33d0*/  LEA R4, R11.reuse, UR6, 0x4 ;  /* 0x000000060b047c11 */ /* 0x040fe2000f8e20ff */
[----:B-1----:R-:W-:Y:S01]  /*33e0*/  VIADD R2, R2, 0x100 ;  /* 0x0000010002027836 */ /* 0x002fe20000000000 */
[----:B------:R-:W-:Y:S01]  /*33f0*/  SEL R8, R8, RZ, P0 ;  /* 0x000000ff08087207 */ /* 0x000fe20000000000 */
[----:B------:R-:W-:-:S03]  /*3400*/  VIADD R11, R11, 0x1 ;  /* 0x000000010b0b7836 */ /* 0x000fc60000000000 */
[----:B------:R-:W1:Y:S01]  /*3410*/  LDS.128 R4, [R4+0x180] ;  /* 0x0001800004047984 */ /* 0x000e620000000c00 */
[----:B------:R-:W-:Y:S02]  /*3420*/  PRMT R2, RZ, 0x654, R2 ;  /* 0x00000654ff027816 */ /* 0x000fe40000000002 */
[C---:B------:R-:W-:Y:S01]  /*3430*/  ISETP.NE.AND P1, PT, R11.reuse, 0x2, PT ;  /* 0x000000020b00780c */ /* 0x040fe20003f25270 */
[----:B------:R-:W-:Y:S01]  /*3440*/  @!PT LDS RZ, [RZ] ;  /* 0x00000000fffff984 */ /* 0x000fe20000000800 */
[----:B------:R-:W-:Y:S01]  /*3450*/  @!PT LDS RZ, [RZ] ;  /* 0x00000000fffff984 */ /* 0x000fe20000000800 */
[----:B------:R-:W-:Y:S01]  /*3460*/  @!PT LDS RZ, [RZ] ;  /* 0x00000000fffff984 */ /* 0x000fe20000000800 */
[----:B------:R-:W-:Y:S01]  /*3470*/  @!PT LDS RZ, [RZ] ;  /* 0x00000000fffff984 */ /* 0x000fe20000000800 */
[----:B------:R2:W-:Y:S06]  /*3480*/  MEMBAR.ALL.CTA ;  /* 0x0000000000007992 */ /* 0x0005ec0000008000 */
[----:B--2---:R-:W2:Y:S01]  /*3490*/  FENCE.VIEW.ASYNC.S ;  /* 0x00000000000073c6 */ /* 0x004ea20000000000 */
[----:B------:R-:W-:Y:S01]  /*34a0*/  SEL R11, R11, RZ, P1 ;  /* 0x000000ff0b0b7207 */ /* 0x000fe20000800000 */
[----:B--2---:R2:W-:Y:S01]  /*34b0*/  SYNCS.ARRIVE.TRANS64.RED.A1T0 RZ, [R2+URZ], RZ ;  /* 0x000000ff02ff79a7 */ /* 0x0045e200081004ff */
[----:B-1----:R-:W-:-:S02]  /*34c0*/  LOP3.LUT P3, RZ, R6, 0x1, RZ, 0xc0, !PT ;  /* 0x0000000106ff7812 */ /* 0x002fc4000786c0ff */
[----:B------:R-:W-:-:S04]  /*34d0*/  SEL R5, RZ, 0x1, P1 ;  /* 0x00000001ff057807 */ /* 0x000fc80000800000 */
[----:B------:R-:W-:Y:S02]  /*34e0*/  LOP3.LUT R10, R10, R5, RZ, 0x3c, !PT ;  /* 0x000000050a0a7212 */ /* 0x000fe400078e3cff */
[----:B--2---:R-:W-:-:S04]  /*34f0*/  SEL R2, RZ, 0x1, P0 ;  /* 0x00000001ff027807 */ /* 0x004fc80000000000 */
[----:B------:R-:W-:Y:S01]  /*3500*/  LOP3.LUT R9, R9, R2, RZ, 0x3c, !PT ;  /* 0x0000000209097212 */ /* 0x000fe200078e3cff */
[----:B------:R-:W-:Y:S06]  /*3510*/  @P3 BRA `(.L_x_58) ;  /* 0xfffffffc002c3947 */ /* 0x000fec000383ffff */
[----:B------:R-:W-:Y:S01]  /*3520*/  ULEA UR4, UR5, UR6, 0x3 ;  /* 0x0000000605047291 */ /* 0x000fe2000f8e18ff */
[----:B------:R-:W-:-:S08]  /*3530*/  SHF.L.U32 R3, R12, 0x1f, RZ ;  /* 0x0000001f0c037819 */ /* 0x000fd000000006ff */
[----:B------:R-:W1:Y:S02]  /*3540*/  SYNCS.PHASECHK.TRANS64 P0, [UR4+0x100], R3 ;  /* 0x00010003ff0075a7 */ /* 0x000e640008001004 */
[----:B-1----:R-:W-:Y:S05]  /*3550*/  @P0 BRA `(.L_x_59) ;  /* 0x0000000000080947 */ /* 0x002fea0003800000 */
[----:B------:R-:W1:Y:S02]  /*3560*/  SYNCS.PHASECHK.TRANS64.TRYWAIT P0, [UR4+0x100], R3 ;  /* 0x00010003ff0075a7 */ /* 0x000e640008001104 */
[----:B-1----:R-:W-:Y:S05]  /*3570*/  @!P0 BRA `(.L_x_60) ;  /* 0x0000006c00708947 */ /* 0x002fea0003800000 */
.L_x_59:
[----:B------:R-:W-:-:S04]  /*3580*/  UIADD3 UR7, UPT, UPT, UR5, 0x1, URZ ;  /* 0x0000000105077890 */ /* 0x000fc8000fffe0ff */
[----:B------:R-:W-:-:S04]  /*3590*/  UISETP.NE.AND UP0, UPT, UR7, 0x2, UPT ;  /* 0x000000020700788c */ /* 0x000fc8000bf05270 */
[----:B------:R-:W-:Y:S02]  /*35a0*/  USEL UR8, URZ, 0x1, UP0 ;  /* 0x00000001ff087887 */ /* 0x000fe40008000000 */
[----:B------:R-:W-:-:S04]  /*35b0*/  USEL UR7, UR7, URZ, UP0 ;  /* 0x000000ff07077287 */ /* 0x000fc80008000000 */
[----:B------:R-:W-:Y:S01]  /*35c0*/  ULEA UR7, UR7, UR6, 0x3 ;  /* 0x0000000607077291 */ /* 0x000fe2000f8e18ff */
[----:B-1----:R-:W-:-:S04]  /*35d0*/  LOP3.LUT R3, R12, UR8, RZ, 0x3c, !PT ;  /* 0x000000080c037c12 */ /* 0x002fc8000f8e3cff */
[----:B------:R-:W-:-:S04]  /*35e0*/  SHF.L.U32 R0, R3, 0x1f, RZ ;  /* 0x0000001f03007819 */ /* 0x000fc800000006ff */
[----:B------:R-:W1:Y:S02]  /*35f0*/  SYNCS.PHASECHK.TRANS64 P0, [UR7+0x100], R0 ;  /* 0x00010000ff0075a7 */ /* 0x000e640008001007 */
[----:B-1----:R-:W-:Y:S05]  /*3600*/  @P0 EXIT ;  /* 0x000000000000094d */ /* 0x002fea0003800000 */
[----:B------:R-:W-:Y:S02]  /*3610*/  SHF.L.U32 R3, R3, 0x1f, RZ ;  /* 0x0000001f03037819 */ /* 0x000fe400000006ff */
[----:B------:R-:W-:-:S07]  /*3620*/  MOV R0, UR7 ;  /* 0x0000000700007c02 */ /* 0x000fce0008000f00 */
.L_x_61:
[----:B-1----:R1:W2:Y:S02]  /*3630*/  SYNCS.PHASECHK.TRANS64.TRYWAIT P0, [R0+URZ+0x100], R3 ;  /* 0x00010003000075a7 */ /* 0x0022a400080011ff */
[----:B--2---:R-:W-:Y:S05]  /*3640*/  @!P0 NANOSLEEP.SYNCS 0x989680 ;  /* 0x009896800000895d */ /* 0x004fea0003900000 */
[----:B------:R-:W2:Y:S02]  /*3650*/  @!P0 SYNCS.PHASECHK.TRANS64 P0, [R0+URZ+0x100], R3 ;  /* 0x00010003000085a7 */ /* 0x000ea400080010ff */
[----:B--2---:R-:W-:Y:S05]  /*3660*/  @P0 EXIT ;  /* 0x000000000000094d */ /* 0x004fea0003800000 */
[----:B------:R-:W-:Y:S05]  /*3670*/  BRA `(.L_x_61) ;  /* 0xfffffffc00ec7947 */ /* 0x000fea000383ffff */
.L_x_54:
[----:B------:R-:W-:Y:S05]  /*3680*/  BRA.U UP4, `(.L_x_62) ;  /* 0x0000000d04a07547 */ /* 0x000fea000b800000 */
[----:B------:R-:W1:Y:S01]  /*3690*/  S2UR UR7, SR_CgaCtaId ;  /* 0x00000000000779c3 */ /* 0x000e620000008800 */
[----:B------:R-:W-:Y:S01]  /*36a0*/  UMOV UR4, 0x40 ;  /* 0x0000004000047882 */ /* 0x000fe20000000000 */
[----:B------:R-:W-:Y:S01]  /*36b0*/  NOP ;  /* 0x0000000000007918 */ /* 0x000fe20000000000 */
[----:B------:R-:W-:Y:S01]  /*36c0*/  UMOV UR6, 0x400 ;  /* 0x0000040000067882 */ /* 0x000fe20000000000 */
[----:B-1----:R-:W-:Y:S02]  /*36d0*/  ULEA UR5, UR7, UR4, 0x18 ;  /* 0x0000000407057291 */ /* 0x002fe4000f8ec0ff */
[----:B------:R-:W-:-:S07]  /*36e0*/  ULEA UR6, UR7, UR6, 0x18 ;  /* 0x0000000607067291 */ /* 0x000fce000f8ec0ff */
[----:B------:R-:W1:Y:S02]  /*36f0*/  LDS.U8 R0, [UR5+0x1c] ;  /* 0x00001c05ff007984 */ /* 0x000e640008000000 */
[----:B-1----:R-:W-:-:S13]  /*3700*/  ISETP.NE.AND P0, PT, R0, RZ, PT ;  /* 0x000000ff0000720c */ /* 0x002fda0003f05270 */
[----:B------:R-:W-:Y:S05]  /*3710*/  @P0 BRA `(.L_x_63) ;  /* 0x0000000000580947 */ /* 0x000fea0003800000 */
[----:B------:R-:W-:-:S13]  /*3720*/  ELECT P0, URZ, PT ;  /* 0x0000000000ff782f */ /* 0x000fda0003800000 */
[----:B------:R-:W-:Y:S05]  /*3730*/  @!P0 BRA `(.L_x_64) ;  /* 0x0000000000608947 */ /* 0x000fea0003800000 */
[----:B------:R-:W-:Y:S01]  /*3740*/  UMOV UR4, 0x10 ;  /* 0x0000001000047882 */ /* 0x000fe20000000000 */
[----:B------:R-:W-:Y:S01]  /*3750*/  HFMA2 R0, -RZ, RZ, 0, 5.9604644775390625e-08 ;  /* 0x00000001ff007431 */ /* 0x000fe200000001ff */
[----:B------:R-:W-:-:S03]  /*3760*/  MOV R3, 0xffff ;  /* 0x0000ffff00037802 */ /* 0x000fc60000000f00 */
[----:B------:R-:W-:Y:S04]  /*3770*/  DEPBAR.LE SB1, 0x36 ;  /* 0x00009d800000791a */ /* 0x000fe80000000000 */
[----:B------:R-:W1:Y:S02]  /*3780*/  UTCATOMSWS.FIND_AND_SET.ALIGN UP0, UR4, UR4 ;  /* 0x00000004000475e3 */ /* 0x000e640008000800 */
[----:B-1----:R-:W-:Y:S01]  /*3790*/  MOV R4, UR4 ;  /* 0x0000000400047c02 */ /* 0x002fe20008000f00 */
[----:B------:R-:W-:Y:S06]  /*37a0*/  BRA.U UP0, `(.L_x_65) ;  /* 0x0000000100187547 */ /* 0x000fec000b800000 */
.L_x_66:
[----:B------:R-:W-:Y:S05]  /*37b0*/  NANOSLEEP 0x64 ;  /* 0x000000640000795d */ /* 0x000fea0003800000 */
[----:B------:R-:W-:-:S05]  /*37c0*/  UMOV UR4, 0x10 ;  /* 0x0000001000047882 */ /* 0x000fca0000000000 */
[----:B------:R-:W-:Y:S04]  /*37d0*/  DEPBAR.LE SB1, 0x36 ;  /* 0x00009d800000791a */ /* 0x000fe80000000000 */
[----:B------:R-:W1:Y:S02]  /*37e0*/  UTCATOMSWS.FIND_AND_SET.ALIGN UP0, UR4, UR4 ;  /* 0x00000004000475e3 */ /* 0x000e640008000800 */
[----:B-1----:R-:W-:Y:S01]  /*37f0*/  MOV R4, UR4 ;  /* 0x0000000400047c02 */ /* 0x002fe20008000f00 */
[----:B------:R-:W-:Y:S05]  /*3800*/  BRA.U !UP0, `(.L_x_66) ;  /* 0xfffffffd08e87547 */ /* 0x000fea000b83ffff */
.L_x_65:
[-C--:B------:R-:W-:Y:S02]  /*3810*/  SHF.L.U32 R3, R3, R4.reuse, RZ ;  /* 0x0000000403037219 */ /* 0x080fe400000006ff */
[----:B------:R-:W-:Y:S01]  /*3820*/  SHF.L.U32 R0, R0, R4, RZ ;  /* 0x0000000400007219 */ /* 0x000fe200000006ff */
[----:B------:R-:W-:Y:S02]  /*3830*/  IMAD.SHL.U32 R4, R4, 0x20, RZ ;  /* 0x0000002004047824 */ /* 0x000fe400078e00ff */
[----:B------:R1:W-:Y:S04]  /*3840*/  ATOMS.OR RZ, [UR5+0x14], R3 ;  /* 0x00001403ffff798c */ /* 0x0003e8000b000005 */
[----:B------:R1:W-:Y:S04]  /*3850*/  ATOMS.OR RZ, [UR5+0x18], R0 ;  /* 0x00001800ffff798c */ /* 0x0003e8000b000005 */
[----:B------:R1:W-:Y:S01]  /*3860*/  STS [UR6+0x1a0], R4 ;  /* 0x0001a004ff007988 */ /* 0x0003e20008000806 */
[----:B------:R-:W-:Y:S05]  /*3870*/  BRA `(.L_x_64) ;  /* 0x0000000000107947 */ /* 0x000fea0003800000 */
.L_x_63:
[----:B------:R-:W-:Y:S02]  /*3880*/  MOV R0, 0xffffffff ;  /* 0xffffffff00007802 */ /* 0x000fe40000000f00 */
[----:B------:R-:W-:-:S03]  /*3890*/  MOV R4, 0x38c0 ;  /* 0x000038c000047802 */ /* 0x000fc60000000f00 */
[----:B------:R1:W-:Y:S04]  /*38a0*/  STS [UR6+0x1a0], R0 ;  /* 0x0001a000ff007988 */ /* 0x0003e80008000806 */
[----:B-1---5:R-:W-:Y:S05]  /*38b0*/  CALL.REL.NOINC `($__internal_1_$__cuda_sm10x_tcgen05_guardrail_trap_phase_invalid_during_alloc) ;  /* 0x0000007000b47944 */ /* 0x022fea0003c00000 */
.L_x_64:
[----:B------:R-:W-:Y:S05]  /*38c0*/  WARPSYNC.ALL ;  /* 0x0000000000007948 */ /* 0x000fea0003800000 */
[----:B------:R-:W2:Y:S01]  /*38d0*/  S2UR UR4, SR_CgaCtaId ;  /* 0x00000000000479c3 */ /* 0x000ea20000008800 */
[----:B------:R-:W-:Y:S01]  /*38e0*/  UMOV UR17, 0x400 ;  /* 0x0000040000117882 */ /* 0x000fe20000000000 */
[----:B------:R-:W-:-:S06]  /*38f0*/  NOP ;  /* 0x0000000000007918 */ /* 0x000fcc0000000000 */
[----:B------:R-:W-:Y:S06]  /*3900*/  BAR.ARV 0x6, 0xa0 ;  /* 0x0182800000007b1d */ /* 0x000fec0000002000 */
[----:B------:R-:W3:Y:S01]  /*3910*/  LDCU UR5, c[0x0][0x38c] ;  /* 0x00007180ff0577ac */ /* 0x000ee20008000800 */
[----:B------:R-:W-:Y:S01]  /*3920*/  LOP3.LUT R2, R2, 0xffff, RZ, 0xc0, !PT ;  /* 0x0000ffff02027812 */ /* 0x000fe200078ec0ff */
[----:B------:R-:W-:Y:S01]  /*3930*/  IMAD.MOV.U32 R11, RZ, RZ, 0x1 ;  /* 0x00000001ff0b7424 */ /* 0x000fe200078e00ff */
[----:B------:R-:W-:Y:S01]  /*3940*/  CS2R R8, SRZ ;  /* 0x0000000000087805 */ /* 0x000fe2000001ff00 */
[----:B------:R-:W4:Y:S01]  /*3950*/  LDCU UR8, c[0x0][0x38c] ;  /* 0x00007180ff0877ac */ /* 0x000f220008000800 */
[----:B------:R-:W-:Y:S01]  /*3960*/  R2UR UR19, R2 ;  /* 0x00000000021372ca */ /* 0x000fe200000e0000 */
[----:B------:R-:W-:Y:S01]  /*3970*/  IMAD.MOV.U32 R10, RZ, RZ, RZ ;  /* 0x000000ffff0a7224 */ /* 0x000fe200078e00ff */
[----:B------:R-:W-:Y:S01]  /*3980*/  UMOV UR22, URZ ;  /* 0x000000ff00167c82 */ /* 0x000fe20008000000 */
[----:B------:R-:W-:Y:S01]  /*3990*/  UMOV UR14, URZ ;  /* 0x000000ff000e7c82 */ /* 0x000fe20008000000 */
[----:B--2---:R-:W-:Y:S01]  /*39a0*/  ULEA UR17, UR4, UR17, 0x18 ;  /* 0x0000001104117291 */ /* 0x004fe2000f8ec0ff */
[----:B------:R-:W-:Y:S01]  /*39b0*/  UMOV UR26, 0x0 ;  /* 0x00000000001a7882 */ /* 0x000fe20000000000 */
[----:B------:R-:W-:-:S02]  /*39c0*/  UMOV UR27, 0x4400010 ;  /* 0x04400010001b7882 */ /* 0x000fc40000000000 */
[----:B------:R-:W-:Y:S02]  /*39d0*/  UIADD3 UR6, UPT, UPT, UR17, 0x6400, URZ ;  /* 0x0000640011067890 */ /* 0x000fe4000fffe0ff */
[----:B------:R-:W-:Y:S02]  /*39e0*/  UIADD3 UR7, UPT, UPT, UR17, 0x10400, URZ ;  /* 0x0001040011077890 */ /* 0x000fe4000fffe0ff */
[----:B---3--:R-:W-:Y:S01]  /*39f0*/  UIADD3 UR5, UPT, UPT, UR5, 0x3f, URZ ;  /* 0x0000003f05057890 */ /* 0x008fe2000fffe0ff */
[----:B-1----:R-:W1:Y:S01]  /*3a00*/  LDS R0, [UR17+0x1a0] ;  /* 0x0001a011ff007984 */ /* 0x002e620008000800 */
[----:B------:R-:W-:Y:S02]  /*3a10*/  USHF.R.U32.HI UR6, URZ, 0x4, UR6 ;  /* 0x00000004ff067899 */ /* 0x000fe40008011606 */
[----:B------:R-:W-:Y:S02]  /*3a20*/  USHF.R.S32.HI UR4, URZ, 0x1f, UR5 ;  /* 0x0000001fff047899 */ /* 0x000fe40008011405 */
[----:B------:R-:W-:-:S02]  /*3a30*/  ULOP3.LUT UR6, UR6, 0x3fff, URZ, 0xc0, !UPT ;  /* 0x00003fff06067892 */ /* 0x000fc4000f8ec0ff */
[----:B------:R-:W-:Y:S02]  /*3a40*/  ULEA.HI UR4, UR4, UR5, URZ, 0x6 ;  /* 0x0000000504047291 */ /* 0x000fe4000f8f30ff */
[----:B------:R-:W-:Y:S02]  /*3a50*/  USHF.R.U32.HI UR5, URZ, 0x4, UR7 ;  /* 0x00000004ff057899 */ /* 0x000fe40008011607 */
[----:B------:R-:W-:Y:S02]  /*3a60*/  USHF.R.S32.HI UR28, URZ, 0x6, UR4 ;  /* 0x00000006ff1c7899 */ /* 0x000fe40008011404 */
[----:B------:R-:W-:Y:S02]  /*3a70*/  ULOP3.LUT UR5, UR5, 0x3fff, URZ, 0xc0, !UPT ;  /* 0x00003fff05057892 */ /* 0x000fe4000f8ec0ff */
[----:B------:R-:W-:Y:S02]  /*3a80*/  UISETP.LT.AND UP0, UPT, UR28, 0x1, UPT ;  /* 0x000000011c00788c */ /* 0x000fe4000bf01270 */
[----:B------:R-:W-:-:S02]  /*3a90*/  ULOP3.LUT UR20, UR6, 0x10000, URZ, 0xfc, !UPT ;  /* 0x0001000006147892 */ /* 0x000fc4000f8efcff */
[----:B------:R-:W-:Y:S02]  /*3aa0*/  USEL UR29, UR28, 0x1, !UP0 ;  /* 0x000000011c1d7887 */ /* 0x000fe4000c000000 */
[----:B------:R-:W-:Y:S02]  /*3ab0*/  ULOP3.LUT UR21, UR5, 0x10000, URZ, 0xfc, !UPT ;  /* 0x0001000005157892 */ /* 0x000fe4000f8efcff */
[----:B------:R-:W-:Y:S02]  /*3ac0*/  UIADD3 UR29, UPT, UPT, -UR29, URZ, URZ ;  /* 0x000000ff1d1d7290 */ /* 0x000fe4000fffe1ff */
[----:B----4-:R-:W-:Y:S01]  /*3ad0*/  UISETP.GE.AND UP4, UPT, UR8, 0x1, UPT ;  /* 0x000000010800788c */ /* 0x010fe2000bf86270 */
[----:B------:R-:W-:Y:S01]  /*3ae0*/  UMOV UR24, 0x0 ;  /* 0x0000000000187882 */ /* 0x000fe20000000000 */
[----:B------:R-:W-:Y:S01]  /*3af0*/  UMOV UR25, 0x4400010 ;  /* 0x0440001000197882 */ /* 0x000fe20000000000 */
[----:B-1----:R-:W-:-:S15]  /*3b00*/  R2UR UR30, R0 ;  /* 0x00000000001e72ca */ /* 0x002fde00000e0000 */
.L_x_73:
[----:B------:R-:W-:Y:S02]  /*3b10*/  LEA R0, R10, UR17, 0x3 ;  /* 0x000000110a007c11 */ /* 0x000fe4000f8e18ff */
[----:B------:R-:W-:Y:S02]  /*3b20*/  SHF.L.U32 R5, R9, 0x1f, RZ ;  /* 0x0000001f09057819 */ /* 0x000fe400000006ff */
[----:B------:R-:W-:Y:S01]  /*3b30*/  PLOP3.LUT P0, PT, PT, PT, UP4, 0x80, 0x8 ;  /* 0x000000000008781c */ /* 0x000fe20003f0f048 */
[----:B------:R-:W-:Y:S01]  /*3b40*/  VIADD R3, R0, 0x100 ;  /* 0x0000010000037836 */ /* 0x000fe20000000000 */
[----:B-1----:R-:W1:Y:S02]  /*3b50*/  SYNCS.PHASECHK.TRANS64.TRYWAIT P1, [R0+URZ+0xf0], R5 ;  /* 0x0000f005000075a7 */ /* 0x002e6400080211ff */
[----:B-1-3--:R-:W-:Y:S09]  /*3b60*/  @!P1 BRA `(.L_x_67) ;  /* 0x00000068000c9947 */ /* 0x00aff20003800000 */
.L_x_166:
[----:B------:R-:W-:Y:S01]  /*3b70*/  LEA R4, R10, UR17, 0x4 ;  /* 0x000000110a047c11 */ /* 0x000fe2000f8e20ff */
[----:B------:R-:W-:Y:S01]  /*3b80*/  @UP4 ULEA UR4, UR14, UR17, 0x3 ;  /* 0x000000110e044291 */ /* 0x000fe2000f8e18ff */
[----:B------:R-:W-:Y:S01]  /*3b90*/  PLOP3.LUT P2, PT, PT, PT, PT, 0x80, 0x8 ;  /* 0x000000000008781c */ /* 0x000fe20003f4f070 */
[----:B------:R-:W-:Y:S01]  /*3ba0*/  ULEA UR23, UR22, UR17, 0x3 ;  /* 0x0000001116177291 */ /* 0x000fe2000f8e18ff */
[----:B------:R-:W-:Y:S02]  /*3bb0*/  PRMT R3, RZ, 0x654, R3 ;  /* 0x00000654ff037816 */ /* 0x000fe40000000003 */
[----:B-1----:R-:W1:Y:S01]  /*3bc0*/  LDS.128 R4, [R4+0x180] ;  /* 0x0001800004047984 */ /* 0x002e620000000c00 */
[----:B------:R-:W-:Y:S02]  /*3bd0*/  @P0 SHF.L.U32 R2, R8, 0x1f, RZ ;  /* 0x0000001f08020819 */ /* 0x000fe400000006ff */
[----:B------:R-:W-:Y:S01]  /*3be0*/  SHF.L.U32 R0, R11, 0x1f, RZ ;  /* 0x0000001f0b007819 */ /* 0x000fe200000006ff */
[----:B------:R-:W-:Y:S01]  /*3bf0*/  @!PT LDS RZ, [RZ] ;  /* 0x00000000fffff984 */ /* 0x000fe20000000800 */
[----:B------:R-:W-:Y:S01]  /*3c00*/  @!PT LDS RZ, [RZ] ;  /* 0x00000000fffff984 */ /* 0x000fe20000000800 */
[----:B------:R-:W-:Y:S01]  /*3c10*/  @!PT LDS RZ, [RZ] ;  /* 0x00000000fffff984 */ /* 0x000fe20000000800 */
[----:B------:R-:W-:Y:S01]  /*3c20*/  @!PT LDS RZ, [RZ] ;  /* 0x00000000fffff984 */ /* 0x000fe20000000800 */
[----:B------:R2:W-:Y:S06]  /*3c30*/  MEMBAR.ALL.CTA ;  /* 0x0000000000007992 */ /* 0x0005ec0000008000 */
[----:B--2---:R-:W2:Y:S02]  /*3c40*/  FENCE.VIEW.ASYNC.S ;  /* 0x00000000000073c6 */ /* 0x004ea40000000000 */
[----:B--2---:R2:W-:Y:S01]  /*3c50*/  SYNCS.ARRIVE.TRANS64.RED.A1T0 RZ, [R3+URZ], RZ ;  /* 0x000000ff03ff79a7 */ /* 0x0045e200081004ff */
[----:B------:R2:W3:Y:S01]  /*3c60*/  @P0 SYNCS.PHASECHK.TRANS64.TRYWAIT P2, [UR4], R2 ;  /* 0x00000002ff0005a7 */ /* 0x0004e20008041104 */
[----:B------:R-:W-:Y:S01]  /*3c70*/  ULEA.HI UR4, UR22, UR22, URZ, 0x1 ;  /* 0x0000001616047291 */ /* 0x000fe2000f8f08ff */
[----:B-1----:R-:W-:-:S03]  /*3c80*/  LOP3.LUT P1, RZ, R6, 0x1, RZ, 0xc0, !PT ;  /* 0x0000000106ff7812 */ /* 0x002fc6000782c0ff */
[----:B------:R-:W-:Y:S02]  /*3c90*/  USHF.L.U32 UR18, UR4, 0x7, URZ ;  /* 0x0000000704127899 */ /* 0x000fe400080006ff */
[----:B------:R-:W-:Y:S02]  /*3ca0*/  ULOP3.LUT UR4, UR4, 0xffe, URZ, 0xc0, !UPT ;  /* 0x00000ffe04047892 */ /* 0x000fe4000f8ec0ff */
[----:B------:R-:W-:Y:S02]  /*3cb0*/  ULOP3.LUT UR18, UR18, 0xffffff00, URZ, 0xc0, !UPT ;  /* 0xffffff0012127892 */ /* 0x000fe4000f8ec0ff */
[----:B------:R-:W-:Y:S02]  /*3cc0*/  UIADD3 UR4, UPT, UPT, -UR4, UR22, URZ ;  /* 0x0000001604047290 */ /* 0x000fe4000fffe1ff */
[----:B------:R-:W-:Y:S01]  /*3cd0*/  UIADD3 UR18, UPT, UPT, UR30, UR18, URZ ;  /* 0x000000121e127290 */ /* 0x000fe2000fffe0ff */
[----:B------:R-:W1:Y:S03]  /*3ce0*/  SYNCS.PHASECHK.TRANS64.TRYWAIT P0, [UR23+0x130], R0 ;  /* 0x00013000ff0075a7 */ /* 0x000e660008001117 */
[----:B------:R-:W-:Y:S01]  /*3cf0*/  ULEA UR18, UR4, UR18, 0x14 ;  /* 0x0000001204127291 */ /* 0x000fe2000f8ea0ff */
[----:B-123--:R-:W-:Y:S11]  /*3d00*/  @!P0 BRA `(.L_x_68) ;  /* 0x0000006400b88947 */ /* 0x00eff60003800000 */
.L_x_168:
[----:B------:R-:W-:Y:S01]  /*3d10*/  IADD3 R10, PT, PT, R10, 0x1, RZ ;  /* 0x000000010a0a7810 */ /* 0x000fe20007ffe0ff */
[----:B------:R-:W-:Y:S06]  /*3d20*/  BRA.U !UP4, `(.L_x_69) ;  /* 0x000000010c987547 */ /* 0x000fec000b800000 */
[----:B------:R-:W-:Y:S01]  /*3d30*/  UPLOP3.LUT UP2, UPT, UPT, UPT, UPT, 0x40, 0x4 ;  /* 0x000000000004789c */ /* 0x000fe20003f4e870 */
[----:B------:R-:W-:Y:S01]  /*3d40*/  UMOV UR16, UR29 ;  /* 0x0000001d00107c82 */ /* 0x000fe20008000000 */
[----:B------:R-:W-:Y:S01]  /*3d50*/  UMOV UR15, UR28 ;  /* 0x0000001c000f7c82 */ /* 0x000fe20008000000 */
[----:B------:R-:W-:-:S08]  /*3d60*/  UMOV UR6, UR14 ;  /* 0x0000000e00067c82 */ /* 0x000fd00008000000 */
.L_x_72:
[----:B------:R-:W-:Y:S02]  /*3d70*/  UIADD3 UR16, UPT, UPT, UR16, 0x1, URZ ;  /* 0x0000000110107890 */ /* 0x000fe4000fffe0ff */
[----:B--2---:R-:W-:Y:S02]  /*3d80*/  ULEA UR5, UR6, UR17, 0x3 ;  /* 0x0000001106057291 */ /* 0x004fe4000f8e18ff */
[----:B------:R-:W-:Y:S01]  /*3d90*/  UISETP.NE.AND UP3, UPT, UR16, URZ, UPT ;  /* 0x000000ff1000728c */ /* 0x000fe2000bf65270 */
[----:B---3--:R-:W-:Y:S10]  /*3da0*/  @P2 BRA `(.L_x_70) ;  /* 0x00000000000c2947 */ /* 0x008ff40003800000 */
[----:B-1----:R-:W-:Y:S04]  /*3db0*/  SHF.L.U32 R3, R8, 0x1f, RZ ;  /* 0x0000001f08037819 */ /* 0x002fe800000006ff */
[----:B------:R-:W1:Y:S02]  /*3dc0*/  SYNCS.PHASECHK.TRANS64.TRYWAIT P0, [UR5], R3 ;  /* 0x00000003ff0075a7 */ /* 0x000e640008001105 */
[----:B-1----:R-:W-:Y:S05]  /*3dd0*/  @!P0 BRA `(.L_x_71) ;  /* 0x00000064009c8947 */ /* 0x002fea0003800000 */
.L_x_70:
[----:B------:R-:W-:Y:S01]  /*3de0*/  UISETP.NE.AND UP0, UPT, UR15, 0x1, UPT ;  /* 0x000000010f00788c */ /* 0x000fe2000bf05270 */
[----:B------:R-:W-:Y:S01]  /*3df0*/  PLOP3.LUT P2, PT, PT, PT, PT, 0x80, 0x8 ;  /* 0x000000000008781c */ /* 0x000fe20003f4f070 */
[----:B------:R-:W-:Y:S02]  /*3e00*/  UIADD3 UR4, UPT, UPT, UR6, 0x1, URZ ;  /* 0x0000000106047890 */ /* 0x000fe4000fffe0ff */
[----:B------:R-:W-:Y:S02]  /*3e10*/  ULEA UR12, UR6, UR21, 0xa ;  /* 0x00000015060c7291 */ /* 0x000fe4000f8e50ff */
[----:B------:R-:W-:Y:S01]  /*3e20*/  UISETP.NE.AND UP1, UPT, UR4, 0xa, UPT ;  /* 0x0000000a0400788c */ /* 0x000fe2000bf25270 */
[----:B------:R-:W-:Y:S01]  /*3e30*/  PLOP3.LUT P0, PT, PT, PT, UP0, 0x80, 0x8 ;  /* 0x000000000008781c */ /* 0x000fe20003f0f008 */
[----:B------:R-:W-:Y:S02]  /*3e40*/  UIADD3 UR10, UPT, UPT, UR12, 0x2, URZ ;  /* 0x000000020c0a7890 */ /* 0x000fe4000fffe0ff */
[----:B------:R-:W-:Y:S02]  /*3e50*/  USEL UR7, URZ, 0x1, UP1 ;  /* 0x00000001ff077887 */ /* 0x000fe40008800000 */
[----:B------:R-:W-:Y:S02]  /*3e60*/  USEL UR14, UR4, URZ, UP1 ;  /* 0x000000ff040e7287 */ /* 0x000fe40008800000 */
[----:B------:R-:W-:Y:S02]  /*3e70*/  UIADD3 UR15, UPT, UPT, UR15, -0x1, URZ ;  /* 0xffffffff0f0f7890 */ /* 0x000fe4000fffe0ff */
[----:B------:R-:W-:Y:S01]  /*3e80*/  @UP0 ULEA UR4, UR14, UR17, 0x3 ;  /* 0x000000110e040291 */ /* 0x000fe2000f8e18ff */
[----:B------:R-:W-:Y:S01]  /*3e90*/  LOP3.LUT R8, R8, UR7, RZ, 0x3c, !PT ;  /* 0x0000000708087c12 */ /* 0x000fe2000f8e3cff */
[----:B------:R-:W-:Y:S01]  /*3ea0*/  UIADD3 UR7, UPT, UPT, UR5, 0x50, URZ ;  /* 0x0000005005077890 */ /* 0x000fe2000fffe0ff */
[----:B------:R-:W-:Y:S02]  /*3eb0*/  UMOV UR13, 0x80004020 ;  /* 0x80004020000d7882 */ /* 0x000fe40000000000 */
[----:B-1----:R-:W-:Y:S01]  /*3ec0*/  @P0 SHF.L.U32 R0, R8, 0x1f, RZ ;  /* 0x0000001f08000819 */ /* 0x002fe200000006ff */
[----:B------:R-:W-:Y:S01]  /*3ed0*/  UMOV UR5, 0x80004020 ;  /* 0x8000402000057882 */ /* 0x000fe20000000000 */
[----:B------:R-:W-:Y:S01]  /*3ee0*/  UMOV UR11, 0x80004020 ;  /* 0x80004020000b7882 */ /* 0x000fe20000000000 */
[----:B------:R-:W-:Y:S01]  /*3ef0*/  UMOV UR9, 0x80004020 ;  /* 0x8000402000097882 */ /* 0x000fe20000000000 */
[----:B------:R2:W3:Y:S01]  /*3f00*/  @P0 SYNCS.PHASECHK.TRANS64.TRYWAIT P2, [UR4], R0 ;  /* 0x00000000ff0005a7 */ /* 0x0004e20008041104 */
[----:B------:R-:W-:Y:S03]  /*3f10*/  ULEA UR4, UR6, UR20, 0x8 ;  /* 0x0000001406047291 */ /* 0x000fe6000f8e40ff */
[----:B------:R-:W-:Y:S01]  /*3f20*/  UMOV UR6, UR14 ;  /* 0x0000000e00067c82 */ /* 0x000fe20008000000 */
[----:B------:R-:W-:Y:S05]  /*3f30*/  UIADD3 UR8, UPT, UPT, UR4, 0x2, URZ ;  /* 0x0000000204087890 */ /* 0x000fea000fffe0ff */
[----:B------:R2:W-:Y:S01]  /*3f40*/  UTCQMMA gdesc[UR4], gdesc[UR12], tmem[UR18], tmem[UR26], idesc[UR27], UP2 ;  /* 0x00ff1a0c040075ea */ /* 0x0005e20009000312 */
[----:B------:R-:W-:Y:S03]  /*3f50*/  UPLOP3.LUT UP2, UPT, UPT, UPT, UPT, 0x80, 0x8 ;  /* 0x000000000008789c */ /* 0x000fe60003f4f070 */
[----:B------:R2:W-:Y:S01]  /*3f60*/  UTCQMMA gdesc[UR8], gdesc[UR10], tmem[UR18], tmem[UR24], idesc[UR25], UPT ;  /* 0x00ff180a080075ea */ /* 0x0005e2000b800312 */
[----:B------:R2:W-:Y:S01]  /*3f70*/  UTCBAR.MULTICAST [UR7], URZ, UR19 ;  /* 0x000000ff070073e9 */ /* 0x0005e20008000813 */
[----:B------:R-:W-:Y:S06]  /*3f80*/  BRA.U UP3, `(.L_x_72) ;  /* 0xfffffffd03787547 */ /* 0x000fec000b83ffff */
.L_x_69:
[----:B--2---:R-:W-:Y:S01]  /*3f90*/  UIADD3 UR4, UPT, UPT, UR22, 0x1, URZ ;  /* 0x0000000116047890 */ /* 0x004fe2000fffe0ff */
[C---:B------:R-:W-:Y:S01]  /*3fa0*/  ISETP.NE.AND P0, PT, R10.reuse, 0x2, PT ;  /* 0x000000020a00780c */ /* 0x040fe20003f05270 */
[----:B------:R-:W-:Y:S02]  /*3fb0*/  UIADD3 UR5, UPT, UPT, UR23, 0x110, URZ ;  /* 0x0000011017057890 */ /* 0x000fe4000fffe0ff */
[----:B------:R-:W-:Y:S01]  /*3fc0*/  UISETP.NE.AND UP0, UPT, UR4, 0x4, UPT ;  /* 0x000000040400788c */ /* 0x000fe2000bf05270 */
[----:B-1----:R-:W-:Y:S02]  /*3fd0*/  SEL R0, RZ, 0x1, P0 ;  /* 0x00000001ff007807 */ /* 0x002fe40000000000 */
[----:B------:R-:W-:Y:S01]  /*3fe0*/  SEL R10, R10, RZ, P0 ;  /* 0x000000ff0a0a7207 */ /* 0x000fe20000000000 */
[----:B------:R-:W-:Y:S01]  /*3ff0*/  USEL UR6, URZ, 0x1, UP0 ;  /* 0x00000001ff067887 */ /* 0x000fe20008000000 */
[----:B------:R-:W-:Y:S01]  /*4000*/  LOP3.LUT R9, R9, R0, RZ, 0x3c, !PT ;  /* 0x0000000009097212 */ /* 0x000fe200078e3cff */
[----:B------:R-:W-:Y:S01]  /*4010*/  USEL UR22, UR4, URZ, UP0 ;  /* 0x000000ff04167287 */ /* 0x000fe20008000000 */
[----:B------:R1:W-:Y:S03]  /*4020*/  UTCBAR [UR5], URZ ;  /* 0x000000ff050073e9 */ /* 0x0003e600080000ff */
[----:B------:R-:W-:Y:S01]  /*4030*/  LOP3.LUT R11, R11, UR6, RZ, 0x3c, !PT ;  /* 0x000000060b0b7c12 */ /* 0x000fe2000f8e3cff */
[----:B------:R-:W-:Y:S07]  /*4040*/  @P1 BRA `(.L_x_73) ;  /* 0xfffffff800b01947 */ /* 0x000fee000383ffff */
[----:B------:R-:W2:Y:S01]  /*4050*/  S2UR UR8, SR_CgaCtaId ;  /* 0x00000000000879c3 */ /* 0x000ea20000008800 */
[----:B------:R-:W-:Y:S01]  /*4060*/  ELECT P0, URZ, PT ;  /* 0x0000000000ff782f */ /* 0x000fe20003800000 */
[----:B------:R-:W-:Y:S01]  /*4070*/  IMAD.MOV.U32 R0, RZ, RZ, 0x1 ;  /* 0x00000001ff007424 */ /* 0x000fe200078e00ff */
[----:B------:R-:W-:Y:S01]  /*4080*/  UIADD3 UR17, UPT, UPT, UR17, 0x130, URZ ;  /* 0x0000013011117890 */ /* 0x000fe2000fffe0ff */
[----:B------:R-:W-:Y:S01]  /*4090*/  SHF.L.U32 R3, R11, 0x1f, RZ ;  /* 0x0000001f0b037819 */ /* 0x000fe200000006ff */
[----:B------:R-:W-:-:S03]  /*40a0*/  UMOV UR4, 0x40 ;  /* 0x0000004000047882 */ /* 0x000fc60000000000 */
[----:B------:R-:W-:Y:S01]  /*40b0*/  UVIRTCOUNT.DEALLOC.SMPOOL 0x80 ;  /* 0x000000800000784c */ /* 0x000fe20000000000 */
[----:B--2---:R-:W-:Y:S02]  /*40c0*/  ULEA UR8, UR8, UR4, 0x18 ;  /* 0x0000000408087291 */ /* 0x004fe4000f8ec0ff */
[----:B------:R-:W-:-:S07]  /*40d0*/  ULEA UR4, UR22, UR17, 0x3 ;  /* 0x0000001116047291 */ /* 0x000fce000f8e18ff */
[----:B------:R2:W-:Y:S02]  /*40e0*/  @P0 STS.U8 [UR8+0x1c], R0 ;  /* 0x00001c00ff000988 */ /* 0x0005e40008000008 */
[----:B------:R-:W4:Y:S02]  /*40f0*/  SYNCS.PHASECHK.TRANS64.TRYWAIT P0, [UR4], R3 ;  /* 0x00000003ff0075a7 */ /* 0x000f240008001104 */
[----:B--2-4-:R-:W-:Y:S05]  /*4100*/  @!P0 BRA `(.L_x_74) ;  /* 0x0000006000e88947 */ /* 0x014fea0003800000 */
.L_x_171:
[----:B------:R-:W-:-:S04]  /*4110*/  UIADD3 UR4, UPT, UPT, UR22, 0x1, URZ ;  /* 0x0000000116047890 */ /* 0x000fc8000fffe0ff */
[----:B------:R-:W-:-:S04]  /*4120*/  UISETP.NE.AND UP0, UPT, UR4, 0x4, UPT ;  /* 0x000000040400788c */ /* 0x000fc8000bf05270 */
[----:B------:R-:W-:Y:S02]  /*4130*/  USEL UR6, URZ, 0x1, UP0 ;  /* 0x00000001ff067887 */ /* 0x000fe40008000000 */
[----:B------:R-:W-:-:S04]  /*4140*/  USEL UR4, UR4, URZ, UP0 ;  /* 0x000000ff04047287 */ /* 0x000fc80008000000 */
[----:B-1----:R-:W-:Y:S01]  /*4150*/  ULEA UR5, UR4, UR17, 0x3 ;  /* 0x0000001104057291 */ /* 0x002fe2000f8e18ff */
[----:B------:R-:W-:-:S04]  /*4160*/  LOP3.LUT R2, R11, UR6, RZ, 0x3c, !PT ;  /* 0x000000060b027c12 */ /* 0x000fc8000f8e3cff */
[----:B--2---:R-:W-:-:S04]  /*4170*/  SHF.L.U32 R3, R2, 0x1f, RZ ;  /* 0x0000001f02037819 */ /* 0x004fc800000006ff */
[----:B------:R-:W1:Y:S02]  /*4180*/  SYNCS.PHASECHK.TRANS64.TRYWAIT P0, [UR5], R3 ;  /* 0x00000003ff0075a7 */ /* 0x000e640008001105 */
[----:B-1----:R-:W-:Y:S05]  /*4190*/  @!P0 BRA `(.L_x_75) ;  /* 0x0000006000dc8947 */ /* 0x002fea0003800000 */
.L_x_173:
        /* <DEDUP_REMOVED lines=9> */
.L_x_175:
[----:B------:R-:W-:-:S04]  /*4230*/  UIADD3 UR4, UPT, UPT, UR4, 0x1, URZ ;  /* 0x0000000104047890 */ /* 0x000fc8000fffe0ff */
[----:B------:R-:W-:-:S04]  /*4240*/  UISETP.NE.AND UP0, UPT, UR4, 0x4, UPT ;  /* 0x000000040400788c */ /* 0x000fc8000bf05270 */
[----:B------:R-:W-:Y:S02]  /*4250*/  USEL UR5, URZ, 0x1, UP0 ;  /* 0x00000001ff057887 */ /* 0x000fe40008000000 */
[----:B------:R-:W-:-:S04]  /*4260*/  USEL UR4, UR4, URZ, UP0 ;  /* 0x000000ff04047287 */ /* 0x000fc80008000000 */
[----:B------:R-:W-:Y:S01]  /*4270*/  ULEA UR4, UR4, UR17, 0x3 ;  /* 0x0000001104047291 */ /* 0x000fe2000f8e18ff */
[----:B-1----:R-:W-:-:S04]  /*4280*/  LOP3.LUT R3, R2, UR5, RZ, 0x3c, !PT ;  /* 0x0000000502037c12 */ /* 0x002fc8000f8e3cff */
[----:B------:R-:W-:-:S04]  /*4290*/  SHF.L.U32 R3, R3, 0x1f, RZ ;  /* 0x0000001f03037819 */ /* 0x000fc800000006ff */
[----:B------:R-:W1:Y:S02]  /*42a0*/  SYNCS.PHASECHK.TRANS64.TRYWAIT P0, [UR4], R3 ;  /* 0x00000003ff0075a7 */ /* 0x000e640008001104 */
[----:B-1----:R-:W-:Y:S05]  /*42b0*/  @!P0 BRA `(.L_x_77) ;  /* 0x0000006000c48947 */ /* 0x002fea0003800000 */
.L_x_177:
[----:B------:R-:W-:Y:S01]  /*42c0*/  NOP ;  /* 0x0000000000007918 */ /* 0x000fe20000000000 */
[----:B-1----:R-:W1:Y:S01]  /*42d0*/  LDS R0, [UR8+0x14] ;  /* 0x00001408ff007984 */ /* 0x002e620008000800 */
[----:B------:R-:W-:Y:S01]  /*42e0*/  ULOP3.LUT UR4, UR30, 0xffff, URZ, 0xc0, !UPT ;  /* 0x0000ffff1e047892 */ /* 0x000fe2000f8ec0ff */
[----:B------:R-:W-:Y:S01]  /*42f0*/  UMOV UR5, 0xffff ;  /* 0x0000ffff00057882 */ /* 0x000fe20000000000 */
[----:B------:R-:W-:Y:S02]  /*4300*/  UMOV UR6, 0x1 ;  /* 0x0000000100067882 */ /* 0x000fe40000000000 */
[----:B------:R-:W-:-:S04]  /*4310*/  USHF.R.U32.HI UR4, URZ, 0x5, UR4 ;  /* 0x00000005ff047899 */ /* 0x000fc80008011604 */
[----:B------:R-:W-:Y:S02]  /*4320*/  USHF.L.U32 UR5, UR5, UR4, URZ ;  /* 0x0000000405057299 */ /* 0x000fe400080006ff */
[----:B------:R-:W-:-:S04]  /*4330*/  USHF.L.U32 UR4, UR6, UR4, URZ ;  /* 0x0000000406047299 */ /* 0x000fc800080006ff */
[----:B-1----:R-:W-:-:S04]  /*4340*/  LOP3.LUT R0, R0, UR5, RZ, 0xc0, !PT ;  /* 0x0000000500007c12 */ /* 0x002fc8000f8ec0ff */
[----:B------:R-:W-:-:S13]  /*4350*/  ISETP.NE.AND P0, PT, R0, UR5, PT ;  /* 0x0000000500007c0c */ /* 0x000fda000bf05270 */
[----:B------:R-:W-:Y:S05]  /*4360*/  @P0 BRA `(.L_x_78) ;  /* 0x0000000000580947 */ /* 0x000fea0003800000 */
[----:B------:R-:W1:Y:S02]  /*4370*/  LDS R0, [UR8+0x18] ;  /* 0x00001808ff007984 */ /* 0x000e640008000800 */
[----:B-1----:R-:W-:-:S04]  /*4380*/  LOP3.LUT R0, R0, UR4, RZ, 0xc0, !PT ;  /* 0x0000000400007c12 */ /* 0x002fc8000f8ec0ff */
[----:B------:R-:W-:-:S13]  /*4390*/  ISETP.NE.AND P0, PT, R0, UR4, PT ;  /* 0x0000000400007c0c */ /* 0x000fda000bf05270 */
[----:B------:R-:W-:Y:S05]  /*43a0*/  @P0 BRA `(.L_x_79) ;  /* 0x00000000003c0947 */ /* 0x000fea0003800000 */
[----:B------:R-:W1:Y:S01]  /*43b0*/  S2R R2, SR_LANEID ;  /* 0x0000000000027919 */ /* 0x000e620000000000 */
[----:B------:R-:W-:Y:S01]  /*43c0*/  ULOP3.LUT UR5, URZ, UR5, URZ, 0x33, !UPT ;  /* 0x00000005ff057292 */ /* 0x000fe2000f8e33ff */
[----:B------:R-:W-:Y:S01]  /*43d0*/  LOP3.LUT R4, RZ, UR4, RZ, 0x33, !PT ;  /* 0x00000004ff047c12 */ /* 0x000fe2000f8e33ff */
[----:B------:R-:W-:Y:S02]  /*43e0*/  VOTEU.ANY UR4, UPT, PT ;  /* 0x0000000000047886 */ /* 0x000fe400038e0100 */
[----:B------:R-:W-:Y:S01]  /*43f0*/  UFLO.U32 UR4, UR4 ;  /* 0x00000004000472bd */ /* 0x000fe200080e0000 */
[----:B------:R-:W2:Y:S01]  /*4400*/  REDUX UR6, R4 ;  /* 0x00000000040673c4 */ /* 0x000ea20000000000 */
[----:B------:R-:W-:-:S06]  /*4410*/  IMAD.U32 R0, RZ, RZ, UR5 ;  /* 0x00000005ff007e24 */ /* 0x000fcc000f8e00ff */
[----:B------:R4:W-:Y:S01]  /*4420*/  UTCATOMSWS.AND URZ, UR5 ;  /* 0x0000000500ff79e3 */ /* 0x0009e20008000000 */
[----:B------:R-:W3:Y:S01]  /*4430*/  REDUX UR7, R0 ;  /* 0x00000000000773c4 */ /* 0x000ee20000000000 */
[----:B-1----:R-:W-:Y:S01]  /*4440*/  ISETP.EQ.U32.AND P0, PT, R2, UR4, PT ;  /* 0x0000000402007c0c */ /* 0x002fe2000bf02070 */
[----:B--2---:R-:W-:Y:S01]  /*4450*/  IMAD.U32 R2, RZ, RZ, UR6 ;  /* 0x00000006ff027e24 */ /* 0x004fe2000f8e00ff */
[----:B---3--:R-:W-:-:S11]  /*4460*/  MOV R3, UR7 ;  /* 0x0000000700037c02 */ /* 0x008fd60008000f00 */
[----:B------:R4:W-:Y:S04]  /*4470*/  @P0 ATOMS.AND RZ, [UR8+0x14], R3 ;  /* 0x00001403ffff098c */ /* 0x0009e8000a800008 */
[----:B------:R4:W-:Y:S01]  /*4480*/  @P0 ATOMS.AND RZ, [UR8+0x18], R2 ;  /* 0x00001802ffff098c */ /* 0x0009e2000a800008 */
[----:B------:R-:W-:Y:S05]  /*4490*/  BRA `(.L_x_80) ;  /* 0x0000000000147947 */ /* 0x000fea0003800000 */
.L_x_79:
[----:B------:R-:W-:Y:S02]  /*44a0*/  MOV R2, 0x44c0 ;  /* 0x000044c000027802 */ /* 0x000fe40000000f00 */
[----:B---3-5:R-:W-:Y:S05]  /*44b0*/  CALL.REL.NOINC `($__internal_0_$__cuda_sm10x_tcgen05_guardrail_trap_col_being_dealloced_not_returned_by_alloc) ;  /* 0x0000006400a87944 */ /* 0x028fea0003c00000 */
[----:B------:R-:W-:Y:S05]  /*44c0*/  BRA `(.L_x_80) ;  /* 0x0000000000087947 */ /* 0x000fea0003800000 */
.L_x_78:
[----:B------:R-:W-:Y:S02]  /*44d0*/  MOV R2, 0x44f0 ;  /* 0x000044f000027802 */ /* 0x000fe40000000f00 */
[----:B---3-5:R-:W-:Y:S05]  /*44e0*/  CALL.REL.NOINC `($__internal_2_$__cuda_sm10x_tcgen05_guardrail_trap_unallocated_columns_being_dealloced) ;  /* 0x0000006400b47944 */ /* 0x028fea0003c00000 */
.L_x_80:
[----:B------:R-:W-:Y:S01]  /*44f0*/  NOP ;  /* 0x0000000000007918 */ /* 0x000fe20000000000 */
[----:B----4-:R-:W-:Y:S05]  /*4500*/  EXIT ;  /* 0x000000000000794d */ /* 0x010fea0003800000 */
.L_x_62:
[----:B------:R-:W-:-:S09]  /*4510*/  UISETP.NE.OR UP0, UPT, UR21, 0x3, !UP3 ;  /* 0x000000031500788c */ /* 0x000fd2000df05670 */
[----:B------:R-:W-:Y:S05]  /*4520*/  BRA.U UP0, `(.L_x_81) ;  /* 0x0000001100547547 */ /* 0x000fea000b800000 */
[----:B------:R-:W1:Y:S01]  /*4530*/  S2UR UR10, SR_CgaCtaId ;  /* 0x00000000000a79c3 */ /* 0x000e620000008800 */
[----:B------:R-:W2:Y:S01]  /*4540*/  LDCU UR31, c[0x0][0x370] ;  /* 0x00006e00ff1f77ac */ /* 0x000ea20008000800 */
[----:B------:R-:W-:Y:S02]  /*4550*/  HFMA2 R13, -RZ, RZ, 0, 0 ;  /* 0x00000000ff0d7431 */ /* 0x000fe400000001ff */
[----:B------:R-:W-:Y:S01]  /*4560*/  IMAD.MOV.U32 R15, RZ, RZ, 0x1 ;  /* 0x00000001ff0f7424 */ /* 0x000fe200078e00ff */
[----:B------:R-:W-:Y:S01]  /*4570*/  MOV R7, 0x1000 ;  /* 0x0000100000077802 */ /* 0x000fe20000000f00 */
[----:B------:R-:W2:Y:S01]  /*4580*/  LDCU.128 UR44, c[0x0][0xb10] ;  /* 0x00016200ff2c77ac */ /* 0x000ea20008000c00 */
[----:B------:R-:W-:Y:S01]  /*4590*/  IMAD.MOV.U32 R14, RZ, RZ, RZ ;  /* 0x000000ffff0e7224 */ /* 0x000fe200078e00ff */
[----:B------:R-:W3:Y:S01]  /*45a0*/  LDC.64 R16, c[0x0][0x348] ;  /* 0x0000d200ff107b82 */ /* 0x000ee20000000a00 */
[----:B------:R-:W4:Y:S01]  /*45b0*/  LDCU UR30, c[0x0][0x374] ;  /* 0x00006e80ff1e77ac */ /* 0x000f220008000800 */
[----:B------:R-:W1:Y:S06]  /*45c0*/  LDCU UR15, c[0x0][0xb0c] ;  /* 0x00016180ff0f77ac */ /* 0x000e6c0008000800 */
[----:B------:R-:W3:Y:S01]  /*45d0*/  LDC.64 R2, c[0x0][0x888] ;  /* 0x00022200ff027b82 */ /* 0x000ee20000000a00 */
[----:B------:R-:W3:Y:S01]  /*45e0*/  LDCU UR49, c[0x0][0xb20] ;  /* 0x00016400ff3177ac */ /* 0x000ee20008000800 */
[----:B------:R-:W3:Y:S06]  /*45f0*/  LDCU UR4, c[0x0][0xb30] ;  /* 0x00016600ff0477ac */ /* 0x000eec0008000800 */
[----:B------:R-:W3:Y:S01]  /*4600*/  LDC.64 R4, c[0x0][0x890] ;  /* 0x00022400ff047b82 */ /* 0x000ee20000000a00 */
[----:B------:R-:W-:Y:S01]  /*4610*/  UMOV UR21, 0x400 ;  /* 0x0000040000157882 */ /* 0x000fe20000000000 */
[----:B--2---:R-:W-:-:S02]  /*4620*/  UIMAD.WIDE.U32 UR6, UR31, UR44, URZ ;  /* 0x0000002c1f0672a5 */ /* 0x004fc4000f8e00ff */
[----:B----4-:R-:W-:Y:S02]  /*4630*/  UIMAD.WIDE.U32 UR8, UR30, UR47, URZ ;  /* 0x0000002f1e0872a5 */ /* 0x010fe4000f8e00ff */
[----:B-1----:R-:W-:Y:S02]  /*4640*/  ULEA UR21, UR10, UR21, 0x18 ;  /* 0x000000150a157291 */ /* 0x002fe4000f8ec0ff */
[----:B------:R-:W-:Y:S02]  /*4650*/  UPLOP3.LUT UP3, UPT, UPT, UPT, UPT, 0x40, 0x4 ;  /* 0x000000000004789c */ /* 0x000fe40003f6e870 */
[----:B------:R-:W-:Y:S02]  /*4660*/  UIADD3 UR37, UPT, UPT, UR21, 0xb8, URZ ;  /* 0x000000b815257890 */ /* 0x000fe4000fffe0ff */
[----:B------:R-:W-:Y:S02]  /*4670*/  UIADD3 UR33, UPT, UPT, UR21, 0xa0, URZ ;  /* 0x000000a015217890 */ /* 0x000fe4000fffe0ff */
[----:B------:R-:W-:-:S02]  /*4680*/  UIADD3 UR25, UPT, UPT, UR21, 0xa8, URZ ;  /* 0x000000a815197890 */ /* 0x000fc4000fffe0ff */
[----:B------:R-:W-:Y:S01]  /*4690*/  UIADD3 UR17, UPT, UPT, UR21, 0xb0, URZ ;  /* 0x000000b015117890 */ /* 0x000fe2000fffe0ff */
[----:B------:R-:W-:Y:S01]  /*46a0*/  UMOV UR6, UR7 ;  /* 0x0000000700067c82 */ /* 0x000fe20008000000 */
[----:B------:R-:W-:Y:S01]  /*46b0*/  UMOV UR41, UR9 ;  /* 0x0000000900297c82 */ /* 0x000fe20008000000 */
[----:B------:R-:W-:Y:S02]  /*46c0*/  UISETP.GE.AND UP0, UPT, UR42, 0x1, UPT ;  /* 0x000000012a00788c */ /* 0x000fe4000bf06270 */
[----:B------:R-:W-:Y:S01]  /*46d0*/  UISETP.NE.AND UP4, UPT, UR42, 0x1, UPT ;  /* 0x000000012a00788c */ /* 0x000fe2000bf85270 */
[----:B------:R-:W1:Y:S01]  /*46e0*/  LDCU.64 UR22, c[0x0][0xb28] ;  /* 0x00016500ff1677ac */ /* 0x000e620008000a00 */
[----:B------:R-:W-:Y:S02]  /*46f0*/  UISETP.NE.AND UP6, UPT, UR15, 0x1, UPT ;  /* 0x000000010f00788c */ /* 0x000fe4000bfc5270 */
[----:B------:R-:W-:Y:S02]  /*4700*/  UISETP.NE.AND UP5, UPT, UR46, 0x1, UPT ;  /* 0x000000012e00788c */ /* 0x000fe4000bfa5270 */
[----:B------:R-:W-:-:S02]  /*4710*/  UPRMT UR37, UR10, 0x654, UR37 ;  /* 0x000006540a257896 */ /* 0x000fc40008000025 */
[----:B------:R-:W-:Y:S02]  /*4720*/  USHF.R.U32.HI UR43, URZ, UR45, UR6 ;  /* 0x0000002dff2b7299 */ /* 0x000fe40008011606 */
[----:B------:R-:W-:Y:S02]  /*4730*/  UPRMT UR40, UR10, 0x654, UR33 ;  /* 0x000006540a287896 */ /* 0x000fe40008000021 */
[----:B------:R-:W-:Y:S02]  /*4740*/  UPRMT UR39, UR10, 0x654, UR25 ;  /* 0x000006540a277896 */ /* 0x000fe40008000019 */
[----:B------:R-:W-:Y:S02]  /*4750*/  UPRMT UR38, UR10, 0x654, UR17 ;  /* 0x000006540a267896 */ /* 0x000fe40008000011 */
[----:B---3--:R-:W-:Y:S02]  /*4760*/  USHF.R.U32.HI UR41, URZ, UR49, UR41 ;  /* 0x00000031ff297299 */ /* 0x008fe40008011629 */
[----:B------:R-:W-:-:S11]  /*4770*/  UISETP.NE.AND UP2, UPT, UR4, 0x1, UPT ;  /* 0x000000010400788c */ /* 0x000fd6000bf45270 */
.L_x_92:
[C---:B------:R-:W-:Y:S02]  /*4780*/  LEA R12, R14.reuse, UR21, 0x3 ;  /* 0x000000150e0c7c11 */ /* 0x040fe4000f8e18ff */
[----:B------:R-:W-:Y:S02]  /*4790*/  SHF.L.U32 R9, R13, 0x1f, RZ ;  /* 0x0000001f0d097819 */ /* 0x000fe400000006ff */
[----:B------:R-:W-:Y:S02]  /*47a0*/  LEA R10, R14, UR21, 0x4 ;  /* 0x000000150e0a7c11 */ /* 0x000fe4000f8e20ff */
[----:B--2---:R-:W2:Y:S02]  /*47b0*/  SYNCS.PHASECHK.TRANS64.TRYWAIT P0, [R12+URZ+0xf0], R9 ;  /* 0x0000f0090c0075a7 */ /* 0x004ea400080011ff */
[----:B--2---:R-:W-:Y:S05]  /*47c0*/  @!P0 BRA `(.L_x_82) ;  /* 0x0000005c00988947 */ /* 0x004fea0003800000 */
.L_x_178:
[----:B--2---:R-:W2:Y:S01]  /*47d0*/  LDS.128 R8, [R10+0x180] ;  /* 0x000180000a087984 */ /* 0x004ea20000000c00 */
[----:B------:R-:W-:Y:S01]  /*47e0*/  UISETP.GE.AND UP0, UPT, UR42, 0x1, UPT ;  /* 0x000000012a00788c */ /* 0x000fe2000bf06270 */
[----:B------:R-:W-:Y:S01]  /*47f0*/  @!PT LDS RZ, [RZ] ;  /* 0x00000000fffff984 */ /* 0x000fe20000000800 */
[----:B------:R-:W-:Y:S01]  /*4800*/  @!PT LDS RZ, [RZ] ;  /* 0x00000000fffff984 */ /* 0x000fe20000000800 */
[----:B------:R-:W-:Y:S01]  /*4810*/  @!PT LDS RZ, [RZ] ;  /* 0x00000000fffff984 */ /* 0x000fe20000000800 */
[----:B------:R-:W-:Y:S01]  /*4820*/  @!PT LDS RZ, [RZ] ;  /* 0x00000000fffff984 */ /* 0x000fe20000000800 */
[----:B------:R3:W-:Y:S06]  /*4830*/  MEMBAR.ALL.CTA ;  /* 0x0000000000007992 */ /* 0x0007ec0000008000 */
[----:B---3--:R-:W3:Y:S01]  /*4840*/  FENCE.VIEW.ASYNC.S ;  /* 0x00000000000073c6 */ /* 0x008ee20000000000 */
[----:B--2---:R-:W-:Y:S11]  /*4850*/  LOP3.LUT P0, RZ, R10, 0x1, RZ, 0xc0, !PT ;  /* 0x000000010aff7812 */ /* 0x004ff6000780c0ff */
[----:B------:R-:W-:Y:S02]  /*4860*/  @!UPT UIADD3 URZ, UPT, UPT, URZ, URZ, URZ ;  /* 0x000000fffffff290 */ /* 0x000fe4000fffe0ff */
[----:B---3--:R-:W-:Y:S01]  /*4870*/  VOTEU.ANY UP1, P0 ;  /* 0x0000000000ff7886 */ /* 0x008fe20000020100 */
[----:B------:R-:W-:Y:S11]  /*4880*/  PLOP3.LUT P0, PT, PT, PT, UP1, 0x80, 0x8 ;  /* 0x000000000008781c */ /* 0x000ff60003f0f018 */
[----:B------:R-:W-:Y:S02]  /*4890*/  @!UPT UIADD3 URZ, UPT, UPT, URZ, URZ, URZ ;  /* 0x000000fffffff290 */ /* 0x000fe4000fffe0ff */
[----:B------:R-:W-:Y:S02]  /*48a0*/  @P0 SHF.R.U32.HI R0, RZ, 0x10, R9 ;  /* 0x00000010ff000819 */ /* 0x000fe40000011609 */
[----:B------:R-:W-:Y:S02]  /*48b0*/  @P0 MOV R6, R8 ;  /* 0x0000000800060202 */ /* 0x000fe40000000f00 */
[----:B------:R-:W-:Y:S01]  /*48c0*/  @P0 R2UR UR4, R0 ;  /* 0x00000000000402ca */ /* 0x000fe200000e0000 */
[----:B------:R-:W-:Y:S01]  /*48d0*/  VIADD R0, R12, 0x100 ;  /* 0x000001000c007836 */ /* 0x000fe20000000000 */
[----:B------:R-:W-:Y:S02]  /*48e0*/  @P0 LOP3.LUT R8, R9, 0xffff, RZ, 0xc0, !PT ;  /* 0x0000ffff09080812 */ /* 0x000fe400078ec0ff */
[----:B------:R-:W-:Y:S02]  /*48f0*/  @P0 R2UR UR6, R6 ;  /* 0x00000000060602ca */ /* 0x000fe400000e0000 */
[----:B------:R-:W-:Y:S02]  /*4900*/  PRMT R0, RZ, 0x654, R0 ;  /* 0x00000654ff007816 */ /* 0x000fe40000000000 */
[----:B------:R-:W-:Y:S02]  /*4910*/  @P0 R2UR UR5, R8 ;  /* 0x00000000080502ca */ /* 0x000fe400000e0000 */
[----:B------:R2:W-:Y:S03]  /*4920*/  SYNCS.ARRIVE.TRANS64.RED.A1T0 RZ, [R0+URZ], RZ ;  /* 0x000000ff00ff79a7 */ /* 0x0005e600081004ff */
[----:B------:R-:W-:Y:S04]  /*4930*/  @UP1 UMOV UR29, UR4 ;  /* 0x00000004001d1c82 */ /* 0x000fe80008000000 */
[----:B------:R-:W-:Y:S04]  /*4940*/  @UP1 UMOV UR14, UR6 ;  /* 0x00000006000e1c82 */ /* 0x000fe80008000000 */
[----:B------:R-:W-:Y:S01]  /*4950*/  @UP1 UMOV UR13, UR5 ;  /* 0x00000005000d1c82 */ /* 0x000fe20008000000 */
[----:B------:R-:W-:Y:S05]  /*4960*/  BRA.U !UP0, `(.L_x_83) ;  /* 0x0000000108a47547 */ /* 0x000fea000b800000 */
[----:B------:R-:W-:Y:S02]  /*4970*/  UIMAD.WIDE.U32 UR18, UR13, UR47, URZ ;  /* 0x0000002f0d1272a5 */ /* 0x000fe4000f8e00ff */
[----:B------:R-:W-:Y:S02]  /*4980*/  UIMAD.WIDE.U32 UR26, UR14, UR44, URZ ;  /* 0x0000002c0e1a72a5 */ /* 0x000fe4000f8e00ff */
[----:B------:R-:W-:Y:S02]  /*4990*/  USEL UR4, UR30, UR41, !UP5 ;  /* 0x000000291e047287 */ /* 0x000fe4000e800000 */
[----:B------:R-:W-:Y:S02]  /*49a0*/  USEL UR7, UR31, UR43, !UP6 ;  /* 0x0000002b1f077287 */ /* 0x000fe4000f000000 */
[----:B-1----:R-:W-:Y:S02]  /*49b0*/  UIMAD.WIDE.U32 UR8, UR4, UR22, URZ ;  /* 0x00000016040872a5 */ /* 0x002fe4000f8e00ff */
[----:B------:R-:W-:Y:S01]  /*49c0*/  UIMAD.WIDE.U32 UR10, UR7, UR22, URZ ;  /* 0x00000016070a72a5 */ /* 0x000fe2000f8e00ff */
[----:B------:R-:W-:Y:S02]  /*49d0*/  UMOV UR5, UR19 ;  /* 0x0000001300057c82 */ /* 0x000fe40008000000 */
[----:B------:R-:W-:Y:S03]  /*49e0*/  USHF.R.U32.HI UR6, URZ, UR49, UR5 ;  /* 0x00000031ff067299 */ /* 0x000fe60008011605 */
[----:B------:R-:W-:Y:S01]  /*49f0*/  UMOV UR5, UR27 ;  /* 0x0000001b00057c82 */ /* 0x000fe20008000000 */
[----:B------:R-:W-:Y:S02]  /*4a00*/  USEL UR6, UR13, UR6, !UP5 ;  /* 0x000000060d067287 */ /* 0x000fe4000e800000 */
[----:B------:R-:W-:Y:S03]  /*4a10*/  USHF.R.U32.HI UR12, URZ, UR45, UR5 ;  /* 0x0000002dff0c7299 */ /* 0x000fe60008011605 */
[----:B------:R-:W-:Y:S02]  /*4a20*/  UMOV UR5, UR9 ;  /* 0x0000000900057c82 */ /* 0x000fe40008000000 */
[----:B------:R-:W-:Y:S03]  /*4a30*/  @UP4 USHF.R.U32.HI UR4, URZ, UR23, UR5 ;  /* 0x00000017ff044299 */ /* 0x000fe60008011605 */
[----:B------:R-:W-:Y:S01]  /*4a40*/  UMOV UR5, UR11 ;  /* 0x0000000b00057c82 */ /* 0x000fe20008000000 */
[----:B------:R-:W-:Y:S02]  /*4a50*/  UIMAD UR4, UR42, UR4, URZ ;  /* 0x000000042a0472a4 */ /* 0x000fe4000f8e02ff */
[----:B------:R-:W-:Y:S02]  /*4a60*/  @UP4 USHF.R.U32.HI UR7, URZ, UR23, UR5 ;  /* 0x00000017ff074299 */ /* 0x000fe40008011605 */
[----:B------:R-:W-:Y:S02]  /*4a70*/  UIMAD.WIDE.U32 UR10, UR6, UR22, URZ ;  /* 0x00000016060a72a5 */ /* 0x000fe4000f8e00ff */
[----:B------:R-:W-:Y:S02]  /*4a80*/  USEL UR5, UR14, UR12, !UP6 ;  /* 0x0000000c0e057287 */ /* 0x000fe4000f000000 */
[----:B------:R-:W-:Y:S02]  /*4a90*/  UIMAD UR8, UR42, UR7, URZ ;  /* 0x000000072a0872a4 */ /* 0x000fe4000f8e02ff */
[----:B------:R-:W-:Y:S03]  /*4aa0*/  UISETP.GE.AND UP0, UPT, UR6, UR4, UPT ;  /* 0x000000040600728c */ /* 0x000fe6000bf06270 */
[----:B------:R-:W-:Y:S01]  /*4ab0*/  UMOV UR4, UR11 ;  /* 0x0000000b00047c82 */ /* 0x000fe20008000000 */
[----:B------:R-:W-:Y:S02]  /*4ac0*/  UISETP.GE.OR UP0, UPT, UR5, UR8, UP0 ;  /* 0x000000080500728c */ /* 0x000fe40008706670 */
[----:B------:R-:W-:Y:S02]  /*4ad0*/  USHF.R.U32.HI UR4, URZ, UR23, UR4 ;  /* 0x00000017ff047299 */ /* 0x000fe40008011604 */
[----:B------:R-:W-:Y:S02]  /*4ae0*/  UIMAD.WIDE.U32 UR8, UR5, UR22, URZ ;  /* 0x00000016050872a5 */ /* 0x000fe4000f8e00ff */
[----:B------:R-:W-:Y:S04]  /*4af0*/  USEL UR10, UR6, UR4, !UP4 ;  /* 0x00000004060a7287 */ /* 0x000fe8000e000000 */
[----:B------:R-:W-:Y:S01]  /*4b00*/  UIADD3 UR11, UPT, UPT, -UR10, URZ, URZ ;  /* 0x000000ff0a0b7290 */ /* 0x000fe2000fffe1ff */
[----:B------:R-:W-:Y:S02]  /*4b10*/  @!UP0 UMOV UR4, UR9 ;  /* 0x0000000900048c82 */ /* 0x000fe40008000000 */
[----:B------:R-:W-:Y:S02]  /*4b20*/  @!UP0 USHF.R.U32.HI UR4, URZ, UR23, UR4 ;  /* 0x00000017ff048299 */ /* 0x000fe40008011604 */
[----:B------:R-:W-:Y:S02]  /*4b30*/  UIMAD UR8, UR42, UR11, UR6 ;  /* 0x0000000b2a0872a4 */ /* 0x000fe4000f8e0206 */
[----:B------:R-:W-:Y:S04]  /*4b40*/  @!UP0 USEL UR4, UR5, UR4, !UP4 ;  /* 0x0000000405048287 */ /* 0x000fe8000e000000 */
[----:B------:R-:W-:Y:S02]  /*4b50*/  @!UP0 UIMAD UR8, UR7, UR8, UR4 ;  /* 0x00000008070882a4 */ /* 0x000fe4000f8e0204 */
[----:B------:R-:W-:Y:S02]  /*4b60*/  @!UP0 UIADD3 UR9, UPT, UPT, UR10, -UR4, URZ ;  /* 0x800000040a098290 */ /* 0x000fe4000fffe0ff */
[----:B------:R-:W-:Y:S02]  /*4b70*/  UIADD3 UR4, UPT, UPT, -UR5, URZ, URZ ;  /* 0x000000ff05047290 */ /* 0x000fe4000fffe1ff */
[----:B------:R-:W-:Y:S02]  /*4b80*/  UIADD3 UR7, UPT, UPT, -UR6, URZ, URZ ;  /* 0x000000ff06077290 */ /* 0x000fe4000fffe1ff */
[----:B------:R-:W-:Y:S02]  /*4b90*/  @!UP0 UIMAD UR6, UR9, UR42, UR5 ;  /* 0x0000002a090682a4 */ /* 0x000fe4000f8e0205 */
[----:B------:R-:W-:Y:S02]  /*4ba0*/  UIMAD UR14, UR15, UR4, UR14 ;  /* 0x000000040f0e72a4 */ /* 0x000fe4000f8e020e */
[----:B------:R-:W-:Y:S01]  /*4bb0*/  UIMAD UR13, UR46, UR7, UR13 ;  /* 0x000000072e0d72a4 */ /* 0x000fe2000f8e020d */
[----:B------:R-:W-:Y:S02]  /*4bc0*/  @!UP0 UMOV UR5, UR8 ;  /* 0x0000000800058c82 */ /* 0x000fe40008000000 */
[----:B------:R-:W-:Y:S02]  /*4bd0*/  UIMAD UR14, UR5, UR15, UR14 ;  /* 0x0000000f050e72a4 */ /* 0x000fe4000f8e020e */
[----:B------:R-:W-:Y:S11]  /*4be0*/  UIMAD UR13, UR6, UR46, UR13 ;  /* 0x0000002e060d72a4 */ /* 0x000ff6000f8e020d */
[----:B------:R-:W-:Y:S01]  /*4bf0*/  @!UPT UIADD3 URZ, UPT, UPT, URZ, URZ, URZ ;  /* 0x000000fffffff290 */ /* 0x000fe2000fffe0ff */
.L_x_83:
[----:B------:R-:W3:Y:S01]  /*4c00*/  @!UP2 LDCU.128 UR8, c[0x0][0xb10] ;  /* 0x00016200ff08a7ac */ /* 0x000ee20008000c00 */
[C---:B------:R-:W-:Y:S02]  /*4c10*/  ISETP.NE.U32.AND P1, PT, R4.reuse, RZ, PT ;  /* 0x000000ff0400720c */ /* 0x040fe40003f25070 */
[----:B------:R-:W-:Y:S02]  /*4c20*/  ISETP.NE.U32.AND P0, PT, R4, RZ, PT ;  /* 0x000000ff0400720c */ /* 0x000fe40003f05070 */
[C---:B------:R-:W-:Y:S02]  /*4c30*/  ISETP.NE.AND.EX P1, PT, R5.reuse, RZ, PT, P1 ;  /* 0x000000ff0500720c */ /* 0x040fe40003f25310 */
[----:B------:R-:W-:Y:S01]  /*4c40*/  ISETP.NE.AND.EX P0, PT, R5, RZ, PT, P0 ;  /* 0x000000ff0500720c */ /* 0x000fe20003f05300 */
[----:B------:R-:W4:Y:S01]  /*4c50*/  @!UP2 LDCU UR5, c[0x0][0xb0c] ;  /* 0x00016180ff05a7ac */ /* 0x000f220008000800 */
[----:B------:R-:W-:Y:S01]  /*4c60*/  SHF.L.U32 R9, R15, 0x1f, RZ ;  /* 0x0000001f0f097819 */ /* 0x000fe200000006ff */
[----:B------:R-:W-:Y:S02]  /*4c70*/  USHF.L.U32 UR35, UR16, 0x6, URZ ;  /* 0x0000000610237899 */ /* 0x000fe400080006ff */
[----:B------:R-:W-:Y:S02]  /*4c80*/  USHF.L.U32 UR34, UR20, 0x8, URZ ;  /* 0x0000000814227899 */ /* 0x000fe400080006ff */
[----:B---3--:R-:W-:Y:S07]  /*4c90*/  UIMAD.WIDE.U32 UR6, UR14, UR8, URZ ;  /* 0x000000080e0672a5 */ /* 0x008fee000f8e00ff */
[----:B------:R-:W-:Y:S01]  /*4ca0*/  @!UP2 UMOV UR4, UR7 ;  /* 0x000000070004ac82 */ /* 0x000fe20008000000 */
[----:B----4-:R-:W-:Y:S02]  /*4cb0*/  @!UP2 UISETP.NE.AND UP0, UPT, UR5, 0x1, UPT ;  /* 0x000000010500a88c */ /* 0x010fe4000bf05270 */
[----:B------:R-:W-:Y:S02]  /*4cc0*/  @!UP2 USHF.R.U32.HI UR4, URZ, UR9, UR4 ;  /* 0x00000009ff04a299 */ /* 0x000fe40008011604 */
[----:B------:R-:W-:Y:S02]  /*4cd0*/  UIMAD.WIDE.U32 UR6, UR13, UR11, URZ ;  /* 0x0000000b0d0672a5 */ /* 0x000fe4000f8e00ff */
[----:B------:R-:W-:Y:S02]  /*4ce0*/  @!UP2 USEL UR8, UR14, UR4, !UP0 ;  /* 0x000000040e08a287 */ /* 0x000fe4000c000000 */
[----:B------:R-:W-:Y:S03]  /*4cf0*/  @!UP2 UISETP.NE.AND UP0, UPT, UR10, 0x1, UPT ;  /* 0x000000010a00a88c */ /* 0x000fe6000bf05270 */
[----:B------:R-:W-:Y:S02]  /*4d00*/  @!UP2 UMOV UR6, UR7 ;  /* 0x000000070006ac82 */ /* 0x000fe40008000000 */
[----:B------:R-:W3:Y:S02]  /*4d10*/  @!UP2 LDCU UR4, c[0x0][0xb20] ;  /* 0x00016400ff04a7ac */ /* 0x000ee40008000800 */
[----:B---3--:R-:W-:Y:S04]  /*4d20*/  @!UP2 USHF.R.U32.HI UR6, URZ, UR4, UR6 ;  /* 0x00000004ff06a299 */ /* 0x008fe80008011606 */
[----:B------:R-:W-:Y:S04]  /*4d30*/  @!UP2 USEL UR6, UR13, UR6, !UP0 ;  /* 0x000000060d06a287 */ /* 0x000fe8000c000000 */
[----:B------:R-:W-:Y:S02]  /*4d40*/  @!UP2 UIADD3 UR4, UPT, UPT, -UR8, UR6, URZ ;  /* 0x000000060804a290 */ /* 0x000fe4000fffe1ff */
[----:B------:R-:W-:Y:S02]  /*4d50*/  @!UP2 UIADD3 UR6, UPT, UPT, UR8, -UR6, URZ ;  /* 0x800000060806a290 */ /* 0x000fe4000fffe0ff */
[----:B------:R-:W-:Y:S02]  /*4d60*/  @!UP2 UIMAD UR14, UR4, UR5, UR14 ;  /* 0x00000005040ea2a4 */ /* 0x000fe4000f8e020e */
[----:B------:R-:W-:Y:S01]  /*4d70*/  @!UP2 UIMAD UR13, UR6, UR10, UR13 ;  /* 0x0000000a060da2a4 */ /* 0x000fe2000f8e020d */
[----:B------:R-:W-:Y:S11]  /*4d80*/  BRA.U UP3, `(.L_x_84) ;  /* 0x0000000103107547 */ /* 0x000ff6000b800000 */
[----:B--2---:R-:W-:Y:S04]  /*4d90*/  MOV R0, UR48 ;  /* 0x0000003000007c02 */ /* 0x004fe80008000f00 */
[----:B------:R-:W-:Y:S04]  /*4da0*/  SHF.L.U32 R11, R0, 0x1f, RZ ;  /* 0x0000001f000b7819 */ /* 0x000fe800000006ff */
[----:B------:R-:W2:Y:S02]  /*4db0*/  SYNCS.PHASECHK.TRANS64.TRYWAIT P2, [UR21+0xe8], R11 ;  /* 0x0000e80bff0075a7 */ /* 0x000ea40008041115 */
[----:B--2---:R-:W-:Y:S05]  /*4dc0*/  @!P2 BRA `(.L_x_85) ;  /* 0x00000058002ca947 */ /* 0x004fea0003800000 */
.L_x_84:
[----:B------:R-:W-:Y:S05]  /*4dd0*/  @!P1 BRA `(.L_x_86) ;  /* 0x0000000000309947 */ /* 0x000fea0003800000 */
[----:B------:R-:W-:Y:S01]  /*4de0*/  ISETP.NE.U32.AND P1, PT, R2, RZ, PT ;  /* 0x000000ff0200720c */ /* 0x000fe20003f25070 */
[----:B------:R-:W3:Y:S01]  /*4df0*/  LDCU.64 UR4, c[0x0][0x358] ;  /* 0x00006b00ff0477ac */ /* 0x000ee20008000a00 */
[----:B------:R-:W-:Y:S02]  /*4e00*/  IMAD.MOV.U32 R89, RZ, RZ, 0x1 ;  /* 0x00000001ff597424 */ /* 0x000fe400078e00ff */
[----:B------:R-:W-:Y:S11]  /*4e10*/  ISETP.NE.AND.EX P1, PT, R3, RZ, PT, P1 ;  /* 0x000000ff0300720c */ /* 0x000ff60003f25310 */
[----:B------:R-:W-:Y:S02]  /*4e20*/  @!UPT UIADD3 URZ, UPT, UPT, URZ, URZ, URZ ;  /* 0x000000fffffff290 */ /* 0x000fe4000fffe0ff */
[----:B--2---:R-:W2:Y:S01]  /*4e30*/  @P1 LDC.64 R10, c[0x0][0x888] ;  /* 0x00022200ff0a1b82 */ /* 0x004ea20000000a00 */
[----:B------:R-:W-:Y:S04]  /*4e40*/  @P1 IMAD R0, R4, UR36, RZ ;  /* 0x0000002404001c24 */ /* 0x000fe8000f8e02ff */
[----:B--2---:R-:W-:Y:S04]  /*4e50*/  @P1 IMAD.WIDE R10, R0, 0x4, R10 ;  /* 0x00000004000a1825 */ /* 0x004fe800078e020a */
[----:B------:R-:W-:Y:S01]  /*4e60*/  HFMA2 R0, -RZ, RZ, 0, 5.9604644775390625e-08 ;  /* 0x00000001ff007431 */ /* 0x000fe200000001ff */
[----:B---3-5:R3:W5:Y:S04]  /*4e70*/  @P1 LDG.E R41, desc[UR4][R10.64] ;  /* 0x000000040a291981 */ /* 0x028768000c1e1900 */
[----:B------:R-:W-:Y:S01]  /*4e80*/  @!P1 PRMT R89, R0, 0x7610, R89 ;  /* 0x0000761000599816 */ /* 0x000fe20000000059 */
[----:B---3--:R-:W4:Y:S06]  /*4e90*/  @!P1 LDC R41, c[0x0][0x880] ;  /* 0x00022000ff299b82 */ /* 0x008f2c0000000800 */
.L_x_86:
[----:B----45:R-:W-:Y:S01]  /*4ea0*/  @!P0 FSETP.EQ.AND P1, PT, R41, RZ, PT ;  /* 0x000000ff2900820b */ /* 0x030fe20003f22000 */
[----:B------:R-:W-:Y:S01]  /*4eb0*/  @!UPT UIADD3 URZ, UPT, UPT, URZ, URZ, URZ ;  /* 0x000000fffffff290 */ /* 0x000fe2000fffe0ff */
[----:B------:R-:W-:Y:S11]  /*4ec0*/  @!P0 BRA `(.L_x_87) ;  /* 0x0000000000188947 */ /* 0x000ff60003800000 */
[----:B------:R-:W-:Y:S02]  /*4ed0*/  LOP3.LUT P0, RZ, R89, 0xff, RZ, 0xc0, !PT ;  /* 0x000000ff59ff7812 */ /* 0x000fe4000780c0ff */
[----:B------:R-:W-:Y:S04]  /*4ee0*/  ISETP.NE.U32.AND P1, PT, R2, RZ, PT ;  /* 0x000000ff0200720c */ /* 0x000fe80003f25070 */
[----:B------:R-:W-:Y:S04]  /*4ef0*/  ISETP.NE.AND.EX P1, PT, R3, RZ, PT, P1 ;  /* 0x000000ff0300720c */ /* 0x000fe80003f25310 */
[----:B------:R-:W-:Y:S03]  /*4f00*/  PLOP3.LUT P1, PT, P1, PT, PT, 0x8, 0x80 ;  /* 0x000000000080781c */ /* 0x000fe60000f2e170 */
[----:B------:R-:W-:Y:S11]  /*4f10*/  @P0 FSETP.EQ.AND P1, PT, R41, RZ, PT ;  /* 0x000000ff2900020b */ /* 0x000ff60003f22000 */
[----:B------:R-:W-:Y:S02]  /*4f20*/  @!UPT UIADD3 URZ, UPT, UPT, URZ, URZ, URZ ;  /* 0x000000fffffff290 */ /* 0x000fe4000fffe0ff */
.L_x_87:
[----:B------:R-:W3:Y:S01]  /*4f30*/  SYNCS.PHASECHK.TRANS64.TRYWAIT P2, [UR21+0xc0], R9 ;  /* 0x0000c009ff0075a7 */ /* 0x000ee20008041115 */
[----:B------:R-:W-:Y:S04]  /*4f40*/  ELECT P0, URZ, PT ;  /* 0x0000000000ff782f */ /* 0x000fe80003800000 */
[----:B------:R-:W-:Y:S11]  /*4f50*/  PLOP3.LUT P1, PT, P1, P0, PT, 0xf2, 0x2f ;  /* 0x00000000002f781c */ /* 0x000ff60000f21e72 */
[----:B------:R-:W-:Y:S02]  /*4f60*/  @!UPT UIADD3 URZ, UPT, UPT, URZ, URZ, URZ ;  /* 0x000000fffffff290 */ /* 0x000fe4000fffe0ff */
[----:B------:R-:W-:Y:S05]  /*4f70*/  @!P1 IADD3 R8, P0, PT, R16, 0x580, RZ ;  /* 0x0000058010089810 */ /* 0x000fea0007f1e0ff */
[----:B------:R-:W-:Y:S01]  /*4f80*/  @!P1 IMAD.X R6, RZ, RZ, R17, P0 ;  /* 0x000000ffff069224 */ /* 0x000fe200000e0611 */
[----:B---3--:R-:W-:Y:S07]  /*4f90*/  @!P2 BRA `(.L_x_88) ;  /* 0x0000005400d0a947 */ /* 0x008fee0003800000 */
.L_x_181:
[----:B------:R-:W-:Y:S01]  /*4fa0*/  @!P1 R2UR UR5, R8 ;  /* 0x00000000080592ca */ /* 0x000fe200000e0000 */
[----:B------:R-:W-:Y:S01]  /*4fb0*/  VOTEU.ALL UP0, P1 ;  /* 0x0000000000ff7886 */ /* 0x000fe20000800000 */
[----:B------:R-:W-:Y:S01]  /*4fc0*/  @!P1 R2UR UR4, R6 ;  /* 0x00000000060492ca */ /* 0x000fe200000e0000 */
[----:B--2---:R-:W-:Y:S01]  /*4fd0*/  @!P1 IMAD.MOV.U32 R0, RZ, RZ, 0x1000 ;  /* 0x00001000ff009424 */ /* 0x004fe200078e00ff */
[----:B------:R-:W-:Y:S01]  /*4fe0*/  UMOV UR6, 0x0 ;  /* 0x0000000000067882 */ /* 0x000fe20000000000 */
[----:B------:R-:W-:Y:S01]  /*4ff0*/  UMOV UR7, 0x10000000 ;  /* 0x1000000000077882 */ /* 0x000fe20000000000 */
[----:B------:R-:W-:Y:S01]  /*5000*/  @!UP0 UIADD3 UR32, UPT, UPT, UR21, 0x200, URZ ;  /* 0x0000020015208890 */ /* 0x000fe2000fffe0ff */
[----:B------:R-:W-:Y:S01]  /*5010*/  @!P1 IADD3 R8, P0, PT, R16, 0x580, RZ ;  /* 0x0000058010089810 */ /* 0x000fe20007f1e0ff */
[----:B------:R-:W-:Y:S04]  /*5020*/  VOTEU.ALL UP0, P1 ;  /* 0x0000000000ff7886 */ /* 0x000fe80000800000 */
[----:B------:R-:W-:Y:S02]  /*5030*/  @!P1 IMAD.X R6, RZ, RZ, R17, P0 ;  /* 0x000000ffff069224 */ /* 0x000fe400000e0611 */
[----:B------:R-:W-:Y:S02]  /*5040*/  IMAD.U32 R10, RZ, RZ, UR5 ;  /* 0x00000005ff0a7e24 */ /* 0x000fe4000f8e00ff */
[----:B------:R-:W-:Y:S03]  /*5050*/  IMAD.U32 R11, RZ, RZ, UR4 ;  /* 0x00000004ff0b7e24 */ /* 0x000fe6000f8e00ff */
[----:B------:R-:W-:Y:S02]  /*5060*/  @!P1 R2UR UR4, R10 ;  /* 0x000000000a0492ca */ /* 0x000fe400000e0000 */
[----:B------:R-:W-:Y:S11]  /*5070*/  @!P1 R2UR UR5, R11 ;  /* 0x000000000b0592ca */ /* 0x000ff600000e0000 */
[----:B------:R-:W-:Y:S02]  /*5080*/  @!UPT UIADD3 URZ, UPT, UPT, URZ, URZ, URZ ;  /* 0x000000fffffff290 */ /* 0x000fe4000fffe0ff */
[----:B------:R2:W-:Y:S01]  /*5090*/  @!UP0 UTMALDG.3D [UR32], [UR4], desc[UR6] ;  /* 0x00000620040085b4 */ /* 0x0005e20008011000 */
[----:B------:R2:W-:Y:S01]  /*50a0*/  @!P1 SYNCS.ARRIVE.TRANS64.RED.A0TR RZ, [UR21+0xa0], R0 ;  /* 0x0000a000ffff99a7 */ /* 0x0005e20008300415 */
[----:B------:R-:W-:Y:S01]  /*50b0*/  SYNCS.ARRIVE.TRANS64.RED.A1T0 RZ, [UR40], RZ ;  /* 0x000000ffffff79a7 */ /* 0x000fe20008100428 */
[----:B------:R-:W3:Y:S02]  /*50c0*/  SYNCS.PHASECHK.TRANS64.TRYWAIT P2, [UR21+0xc8], R9 ;  /* 0x0000c809ff0075a7 */ /* 0x000ee40008041115 */
[----:B--23--:R-:W-:Y:S05]  /*50d0*/  @!P2 BRA `(.L_x_89) ;  /* 0x000000540098a947 */ /* 0x00cfea0003800000 */
.L_x_183:
        /* <DEDUP_REMOVED lines=8> */
[----:B------:R-:W-:Y:S01]  /*5160*/  @!UP0 UIADD3 UR24, UPT, UPT, UR21, 0x1200, URZ ;  /* 0x0000120015188890 */ /* 0x000fe2000fffe0ff */
[----:B------:R-:W-:Y:S01]  /*5170*/  VOTEU.ALL UP0, P1 ;  /* 0x0000000000ff7886 */ /* 0x000fe20000800000 */
[----:B------:R-:W-:Y:S01]  /*5180*/  UMOV UR27, UR35 ;  /* 0x00000023001b7c82 */ /* 0x000fe20008000000 */
[----:B------:R-:W-:Y:S02]  /*5190*/  UMOV UR28, UR36 ;  /* 0x00000024001c7c82 */ /* 0x000fe40008000000 */
[----:B------:R-:W-:Y:S02]  /*51a0*/  IMAD.U32 R10, RZ, RZ, UR5 ;  /* 0x00000005ff0a7e24 */ /* 0x000fe4000f8e00ff */
[----:B------:R-:W-:Y:S02]  /*51b0*/  IMAD.U32 R11, RZ, RZ, UR4 ;  /* 0x00000004ff0b7e24 */ /* 0x000fe4000f8e00ff */
[----:B------:R-:W-:Y:S01]  /*51c0*/  @!P1 IMAD.X R6, RZ, RZ, R17, P0 ;  /* 0x000000ffff069224 */ /* 0x000fe200000e0611 */
        /* <DEDUP_REMOVED lines=8> */
.L_x_185:
[----:B------:R-:W-:Y:S01]  /*5250*/  @!P1 R2UR UR5, R8 ;  /* 0x00000000080592ca */ /* 0x000fe200000e0000 */
[----:B------:R-:W-:Y:S01]  /*5260*/  VOTEU.ALL UP0, P1 ;  /* 0x0000000000ff7886 */ /* 0x000fe20000800000 */
[----:B------:R-:W-:Y:S01]  /*5270*/  @!P1 R2UR UR4, R6 ;  /* 0x00000000060492ca */ /* 0x000fe200000e0000 */
[----:B--2---:R-:W-:Y:S01]  /*5280*/  @!P1 IMAD.MOV.U32 R0, RZ, RZ, 0x1000 ;  /* 0x00001000ff009424 */ /* 0x004fe200078e00ff */
[----:B------:R-:W-:Y:S01]  /*5290*/  UMOV UR6, 0x0 ;  /* 0x0000000000067882 */ /* 0x000fe20000000000 */
[----:B------:R-:W-:Y:S01]  /*52a0*/  UMOV UR7, 0x10000000 ;  /* 0x1000000000077882 */ /* 0x000fe20000000000 */
[----:B------:R-:W-:Y:S01]  /*52b0*/  @!UP0 UIADD3 UR18, UPT, UPT, UR34, 0x80, URZ ;  /* 0x0000008022128890 */ /* 0x000fe2000fffe0ff */
[----:B------:R-:W-:Y:S01]  /*52c0*/  VIADD R14, R14, 0x1 ;  /* 0x000000010e0e7836 */ /* 0x000fe20000000000 */
[----:B------:R-:W-:Y:S01]  /*52d0*/  @!UP0 UIADD3 UR16, UPT, UPT, UR21, 0x2200, URZ ;  /* 0x0000220015108890 */ /* 0x000fe2000fffe0ff */
[----:B------:R-:W-:Y:S01]  /*52e0*/  VOTEU.ALL UP0, P1 ;  /* 0x0000000000ff7886 */ /* 0x000fe20000800000 */
[----:B------:R-:W-:Y:S01]  /*52f0*/  UMOV UR19, UR35 ;  /* 0x0000002300137c82 */ /* 0x000fe20008000000 */
[----:B------:R-:W-:Y:S02]  /*5300*/  UMOV UR20, UR36 ;  /* 0x0000002400147c82 */ /* 0x000fe40008000000 */
        /* <DEDUP_REMOVED lines=10> */
.L_x_187:
[----:B------:R-:W-:Y:S01]  /*53b0*/  @!P1 IADD3 R6, P0, PT, R16, 0x580, RZ ;  /* 0x0000058010069810 */ /* 0x000fe20007f1e0ff */
[----:B------:R-:W-:Y:S01]  /*53c0*/  VOTEU.ALL UP0, P1 ;  /* 0x0000000000ff7886 */ /* 0x000fe20000800000 */
[----:B------:R-:W-:Y:S01]  /*53d0*/  UMOV UR6, 0x0 ;  /* 0x0000000000067882 */ /* 0x000fe20000000000 */
[----:B------:R-:W-:Y:S01]  /*53e0*/  UMOV UR7, 0x10000000 ;  /* 0x1000000000077882 */ /* 0x000fe20000000000 */
[----:B------:R-:W-:Y:S01]  /*53f0*/  @!P1 R2UR UR5, R6 ;  /* 0x00000000060592ca */ /* 0x000fe200000e0000 */
[----:B--2---:R-:W-:Y:S01]  /*5400*/  @!P1 IMAD.X R0, RZ, RZ, R17, P0 ;  /* 0x000000ffff009224 */ /* 0x004fe200000e0611 */
[----:B------:R-:W-:Y:S01]  /*5410*/  @!UP0 UIADD3 UR10, UPT, UPT, UR34, 0xc0, URZ ;  /* 0x000000c0220a8890 */ /* 0x000fe2000fffe0ff */
[----:B------:R-:W-:Y:S01]  /*5420*/  ISETP.NE.AND P0, PT, R14, 0x2, PT ;  /* 0x000000020e00780c */ /* 0x000fe20003f05270 */
[----:B------:R-:W-:Y:S01]  /*5430*/  @!UP0 UIADD3 UR8, UPT, UPT, UR21, 0x3200, URZ ;  /* 0x0000320015088890 */ /* 0x000fe2000fffe0ff */
[----:B------:R-:W-:Y:S01]  /*5440*/  LOP3.LUT R15, R15, 0x1, RZ, 0x3c, !PT ;  /* 0x000000010f0f7812 */ /* 0x000fe200078e3cff */
[----:B------:R-:W-:Y:S01]  /*5450*/  @!UP0 UIADD3 UR9, UPT, UPT, UR21, 0xb8, URZ ;  /* 0x000000b815098890 */ /* 0x000fe2000fffe0ff */
[----:B------:R-:W-:Y:S01]  /*5460*/  @!P1 R2UR UR4, R0 ;  /* 0x00000000000492ca */ /* 0x000fe200000e0000 */
[----:B------:R-:W-:Y:S01]  /*5470*/  VOTEU.ALL UP0, P1 ;  /* 0x0000000000ff7886 */ /* 0x000fe20000800000 */
[----:B------:R-:W-:Y:S01]  /*5480*/  UMOV UR11, UR35 ;  /* 0x00000023000b7c82 */ /* 0x000fe20008000000 */
[----:B------:R-:W-:Y:S01]  /*5490*/  UMOV UR12, UR36 ;  /* 0x00000024000c7c82 */ /* 0x000fe20008000000 */
[----:B------:R-:W-:Y:S01]  /*54a0*/  SEL R0, RZ, 0x1, P0 ;  /* 0x00000001ff007807 */ /* 0x000fe20000000000 */
[----:B------:R-:W-:Y:S01]  /*54b0*/  UIADD3 UR20, UPT, UPT, UR13, UR62, URZ ;  /* 0x0000003e0d147290 */ /* 0x000fe2000fffe0ff */
[----:B------:R-:W-:Y:S01]  /*54c0*/  IMAD.U32 R8, RZ, RZ, UR5 ;  /* 0x00000005ff087e24 */ /* 0x000fe2000f8e00ff */
[----:B------:R-:W-:Y:S01]  /*54d0*/  SEL R14, R14, RZ, P0 ;  /* 0x000000ff0e0e7207 */ /* 0x000fe20000000000 */
[----:B------:R-:W-:Y:S01]  /*54e0*/  UIADD3 UR16, UPT, UPT, UR14, UR59, URZ ;  /* 0x0000003b0e107290 */ /* 0x000fe2000fffe0ff */
[----:B------:R-:W-:Y:S01]  /*54f0*/  LOP3.LUT R13, R13, R0, RZ, 0x3c, !PT ;  /* 0x000000000d0d7212 */ /* 0x000fe200078e3cff */
[----:B------:R-:W-:Y:S01]  /*5500*/  UPLOP3.LUT UP3, UPT, UPT, UPT, UPT, 0x80, 0x8 ;  /* 0x000000000008789c */ /* 0x000fe20003f6f070 */
[----:B------:R-:W-:Y:S02]  /*5510*/  UMOV UR36, UR29 ;  /* 0x0000001d00247c82 */ /* 0x000fe40008000000 */
[----:B------:R-:W-:Y:S01]  /*5520*/  IMAD.U32 R9, RZ, RZ, UR4 ;  /* 0x00000004ff097e24 */ /* 0x000fe2000f8e00ff */
[----:B------:R-:W-:Y:S04]  /*5530*/  @!P1 R2UR UR4, R8 ;  /* 0x00000000080492ca */ /* 0x000fe800000e0000 */
[----:B------:R-:W-:Y:S11]  /*5540*/  @!P1 R2UR UR5, R9 ;  /* 0x00000000090592ca */ /* 0x000ff600000e0000 */
[----:B------:R-:W-:Y:S02]  /*5550*/  @!UPT UIADD3 URZ, UPT, UPT, URZ, URZ, URZ ;  /* 0x000000fffffff290 */ /* 0x000fe4000fffe0ff */
[----:B------:R2:W-:Y:S01]  /*5560*/  @!UP0 UTMALDG.3D [UR8], [UR4], desc[UR6] ;  /* 0x00000608040085b4 */ /* 0x0005e20008011000 */
[----:B------:R2:W-:Y:S01]  /*5570*/  @!P1 SYNCS.ARRIVE.TRANS64.RED.A0TR RZ, [UR21+0xb8], R7 ;  /* 0x0000b807ffff99a7 */ /* 0x0005e20008300415 */
[----:B------:R-:W-:Y:S01]  /*5580*/  SYNCS.ARRIVE.TRANS64.RED.A1T0 RZ, [UR37], RZ ;  /* 0x000000ffffff79a7 */ /* 0x000fe20008100425 */
[----:B------:R-:W-:Y:S05]  /*5590*/  BRA.U UP1, `(.L_x_92) ;  /* 0xfffffff101787547 */ /* 0x000fea000b83ffff */
[----:B------:R-:W-:-:S04]  /*55a0*/  SHF.L.U32 R3, R15, 0x1f, RZ ;  /* 0x0000001f0f037819 */ /* 0x000fc800000006ff */
[----:B------:R-:W3:Y:S02]  /*55b0*/  SYNCS.PHASECHK.TRANS64.TRYWAIT P0, [UR21+0xc0], R3 ;  /* 0x0000c003ff0075a7 */ /* 0x000ee40008001115 */
[----:B---3--:R-:W-:Y:S05]  /*55c0*/  @!P0 BRA `(.L_x_93) ;  /* 0x0000005000a48947 */ /* 0x008fea0003800000 */
.L_x_189:
[----:B------:R-:W4:Y:S02]  /*55d0*/  SYNCS.PHASECHK.TRANS64.TRYWAIT P0, [UR21+0xc8], R3 ;  /* 0x0000c803ff0075a7 */ /* 0x000f240008001115 */
[----:B----4-:R-:W-:Y:S05]  /*55e0*/  @!P0 BRA `(.L_x_94) ;  /* 0x0000005000b48947 */ /* 0x010fea0003800000 */
.L_x_191:
[----:B------:R-:W4:Y:S02]  /*55f0*/  SYNCS.PHASECHK.TRANS64.TRYWAIT P0, [UR21+0xd0], R3 ;  /* 0x0000d003ff0075a7 */ /* 0x000f240008001115 */
[----:B----4-:R-:W-:Y:S05]  /*5600*/  @!P0 BRA `(.L_x_95) ;  /* 0x0000005000c48947 */ /* 0x010fea0003800000 */
.L_x_193:
[----:B---3--:R-:W-:-:S07]  /*5610*/  MOV R0, UR21 ;  /* 0x0000001500007c02 */ /* 0x008fce0008000f00 */
.L_x_96:
[----:B---3--:R-:W-:-:S04]  /*5620*/  SHF.L.U32 R3, R15, 0x1f, RZ ;  /* 0x0000001f0f037819 */ /* 0x008fc800000006ff */
[----:B------:R3:W4:Y:S03]  /*5630*/  SYNCS.PHASECHK.TRANS64.TRYWAIT P0, [R0+URZ+0xd8], R3 ;  /* 0x0000d803000075a7 */ /* 0x00072600080011ff */
[----:B----4-:R-:W-:Y:S05]  /*5640*/  @!P0 NANOSLEEP.SYNCS 0x989680 ;  /* 0x009896800000895d */ /* 0x010fea0003900000 */
[----:B------:R-:W4:Y:S02]  /*5650*/  @!P0 SYNCS.PHASECHK.TRANS64 P0, [R0+URZ+0xd8], R3 ;  /* 0x0000d803000085a7 */ /* 0x000f2400080010ff */
[----:B-12-4-:R-:W-:Y:S05]  /*5660*/  @P0 EXIT ;  /* 0x000000000000094d */ /* 0x016fea0003800000 */
[----:B------:R-:W-:Y:S05]  /*5670*/  BRA `(.L_x_96) ;  /* 0xfffffffc00e87947 */ /* 0x000fea000383ffff */
.L_x_81:
[----:B------:R-:W-:-:S06]  /*5680*/  UISETP.GE.AND UP0, UPT, UR21, 0x4, UPT ;  /* 0x000000041500788c */ /* 0x000fcc000bf06270 */
[----:B------:R-:W-:-:S13]  /*5690*/  PLOP3.LUT P0, PT, PT, PT, UP0, 0x80, 0x8 ;  /* 0x000000000008781c */ /* 0x000fda0003f0f008 */
[----:B------:R-:W-:Y:S05]  /*56a0*/  @!P0 EXIT ;  /* 0x000000000000894d */ /* 0x000fea0003800000 */
[----:B------:R-:W1:Y:S08]  /*56b0*/  S2UR UR4, SR_CgaCtaId ;  /* 0x00000000000479c3 */ /* 0x000e700000008800 */
[----:B------:R-:W-:Y:S01]  /*56c0*/  BAR.SYNC.DEFER_BLOCKING 0x6, 0xa0 ;  /* 0x0182800000007b1d */ /* 0x000fe20000010000 */
[C---:B------:R-:W-:Y:S01]  /*56d0*/  IMAD.SHL.U32 R7, R97.reuse, 0x40, RZ ;  /* 0x0000004061077824 */ /* 0x040fe200078e00ff */
[C---:B------:R-:W-:Y:S01]  /*56e0*/  LOP3.LUT R99, R97.reuse, 0x60, RZ, 0xc0, !PT ;  /* 0x0000006061637812 */ /* 0x040fe200078ec0ff */
[----:B------:R-:W-:-:S02]  /*56f0*/  IMAD.SHL.U32 R88, R97, 0x20, RZ ;  /* 0x0000002061587824 */ /* 0x000fc400078e00ff */
[----:B------:R-:W-:Y:S02]  /*5700*/  HFMA2 R36, -RZ, RZ, 0, 0 ;  /* 0x00000000ff247431 */ /* 0x000fe400000001ff */
[----:B------:R-:W-:Y:S01]  /*5710*/  IMAD.SHL.U32 R4, R97, 0x2, RZ ;  /* 0x0000000261047824 */ /* 0x000fe200078e00ff */
[----:B------:R-:W-:Y:S01]  /*5720*/  UMOV UR44, 0x400 ;  /* 0x00000400002c7882 */ /* 0x000fe20000000000 */
[----:B------:R-:W2:Y:S01]  /*5730*/  LDC.64 R84, c[0x0][0x888] ;  /* 0x00022200ff547b82 */ /* 0x000ea20000000a00 */
[----:B------:R-:W-:Y:S01]  /*5740*/  LOP3.LUT R5, R7, 0x180, RZ, 0xc0, !PT ;  /* 0x0000018007057812 */ /* 0x000fe200078ec0ff */
[----:B------:R-:W-:Y:S01]  /*5750*/  IMAD.U32 R37, R97, 0x10000, RZ ;  /* 0x0001000061257824 */ /* 0x000fe200078e00ff */
[----:B------:R-:W-:Y:S01]  /*5760*/  LOP3.LUT R88, R88, 0xc00, RZ, 0xc0, !PT ;  /* 0x00000c0058587812 */ /* 0x000fe200078ec0ff */
[----:B------:R-:W-:Y:S01]  /*5770*/  IMAD.MOV.U32 R96, RZ, RZ, RZ ;  /* 0x000000ffff607224 */ /* 0x000fe200078e00ff */
[----:B------:R-:W-:Y:S01]  /*5780*/  LOP3.LUT R4, R5, 0x20, R4, 0xf8, !PT ;  /* 0x0000002005047812 */ /* 0x000fe200078ef804 */
[----:B------:R-:W-:Y:S01]  /*5790*/  IMAD.SHL.U32 R5, R97, 0x8, RZ ;  /* 0x0000000861057824 */ /* 0x000fe200078e00ff */
[----:B------:R-:W-:Y:S01]  /*57a0*/  LOP3.LUT R88, R88, 0x40, R7, 0xf8, !PT ;  /* 0x0000004058587812 */ /* 0x000fe200078ef807 */
[----:B------:R-:W3:Y:S01]  /*57b0*/  LDC.64 R86, c[0x0][0x890] ;  /* 0x00022400ff567b82 */ /* 0x000ee20000000a00 */
[----:B------:R-:W-:Y:S01]  /*57c0*/  LOP3.LUT R37, R37, 0x600000, RZ, 0xc0, !PT ;  /* 0x0060000025257812 */ /* 0x000fe200078ec0ff */
[----:B------:R-:W-:Y:S01]  /*57d0*/  IMAD.MOV.U32 R91, RZ, RZ, RZ ;  /* 0x000000ffff5b7224 */ /* 0x000fe200078e00ff */
[----:B------:R-:W-:-:S02]  /*57e0*/  LOP3.LUT R5, R4, 0x30, R5, 0x78, !PT ;  /* 0x0000003004057812 */ /* 0x000fc400078e7805 */
[----:B------:R-:W-:Y:S02]  /*57f0*/  CS2R R94, SRZ ;  /* 0x00000000005e7805 */ /* 0x000fe4000001ff00 */
[----:B------:R-:W-:Y:S01]  /*5800*/  LOP3.LUT R88, R88, 0x200, R7, 0xf8, !PT ;  /* 0x0000020058587812 */ /* 0x000fe200078ef807 */
[----:B------:R-:W-:Y:S01]  /*5810*/  IMAD.MOV.U32 R93, RZ, RZ, RZ ;  /* 0x000000ffff5d7224 */ /* 0x000fe200078e00ff */
[----:B------:R-:W-:Y:S01]  /*5820*/  LOP3.LUT R97, R97, 0x2, RZ, 0xc0, !PT ;  /* 0x0000000261617812 */ /* 0x000fe200078ec0ff */
[----:B-1----:R-:W-:Y:S01]  /*5830*/  ULEA UR44, UR4, UR44, 0x18 ;  /* 0x0000002c042c7291 */ /* 0x002fe2000f8ec0ff */
[----:B------:R-:W1:Y:S01]  /*5840*/  LDC.64 R82, c[0x0][0x8b0] ;  /* 0x00022c00ff527b82 */ /* 0x000e620000000a00 */
[----:B------:R-:W-:Y:S01]  /*5850*/  LOP3.LUT R88, R88, R5, RZ, 0xfc, !PT ;  /* 0x0000000558587212 */ /* 0x000fe200078efcff */
[----:B------:R-:W4:Y:S01]  /*5860*/  LDCU UR57, c[0x0][0x370] ;  /* 0x00006e00ff3977ac */ /* 0x000f220008000800 */
[----:B------:R-:W-:Y:S01]  /*5870*/  IADD3 R92, PT, PT, -R97, RZ, RZ ;  /* 0x000000ff615c7210 */ /* 0x000fe20007ffe1ff */
[----:B------:R-:W-:-:S04]  /*5880*/  UIADD3 UR4, UPT, UPT, UR44, 0x4200, URZ ;  /* 0x000042002c047890 */ /* 0x000fc8000fffe0ff */
[----:B------:R-:W4:Y:S01]  /*5890*/  LDS R0, [UR44+0x1a0] ;  /* 0x0001a02cff007984 */ /* 0x000f220008000800 */
[----:B------:R-:W1:Y:S01]  /*58a0*/  LDC.64 R80, c[0x0][0x8a8] ;  /* 0x00022a00ff507b82 */ /* 0x000e620000000a00 */
[----:B------:R-:W1:Y:S01]  /*58b0*/  LDCU.64 UR60, c[0x0][0x348] ;  /* 0x00006900ff3c77ac */ /* 0x000e620008000a00 */
[----:B------:R-:W-:Y:S01]  /*58c0*/  IMAD.U32 R98, RZ, RZ, UR4 ;  /* 0x00000004ff627e24 */ /* 0x000fe2000f8e00ff */
[----:B------:R-:W1:Y:S01]  /*58d0*/  LDCU UR43, c[0x0][0xb0c] ;  /* 0x00016180ff2b77ac */ /* 0x000e620008000800 */
[----:B------:R-:W1:Y:S01]  /*58e0*/  LDCU UR39, c[0x0][0xb30] ;  /* 0x00016600ff2777ac */ /* 0x000e620008000800 */
[----:B------:R-:W1:Y:S01]  /*58f0*/  LDCU.64 UR46, c[0x0][0x888] ;  /* 0x00011100ff2e77ac */ /* 0x000e620008000a00 */
[----:B------:R-:W1:Y:S01]  /*5900*/  LDCU.64 UR40, c[0x0][0xb28] ;  /* 0x00016500ff2877ac */ /* 0x000e620008000a00 */
[----:B------:R-:W1:Y:S01]  /*5910*/  LDCU.128 UR52, c[0x0][0xb10] ;  /* 0x00016200ff3477ac */ /* 0x000e620008000c00 */
[----:B------:R-:W1:Y:S01]  /*5920*/  LDCU UR56, c[0x0][0x374] ;  /* 0x00006e80ff3877ac */ /* 0x000e620008000800 */
[----:B------:R-:W-:Y:S01]  /*5930*/  UIADD3 UR63, UPT, UPT, UR44, 0x200, URZ ;  /* 0x000002002c3f7890 */ /* 0x000fe2000fffe0ff */
[----:B--234-:R-:W-:-:S11]  /*5940*/  IMAD.IADD R37, R0, 0x1, R37 ;  /* 0x0000000100257824 */ /* 0x01cfd600078e0225 */
.L_x_138:
[C---:B------:R-:W-:Y:S02]  /*5950*/  LEA R3, R91.reuse, UR44, 0x3 ;  /* 0x0000002c5b037c11 */ /* 0x040fe4000f8e18ff */
[----:B------:R-:W-:Y:S02]  /*5960*/  SHF.L.U32 R0, R94, 0x1f, RZ ;  /* 0x0000001f5e007819 */ /* 0x000fe400000006ff */
[----:B------:R-:W-:Y:S02]  /*5970*/  LEA R5, R91, UR44, 0x4 ;  /* 0x0000002c5b057c11 */ /* 0x000fe4000f8e20ff */
[----:B------:R-:W2:Y:S02]  /*5980*/  SYNCS.PHASECHK.TRANS64.TRYWAIT P0, [R3+URZ+0xf0], R0 ;  /* 0x0000f000030075a7 */ /* 0x000ea400080011ff */
[----:B-12---:R-:W-:Y:S05]  /*5990*/  @!P0 BRA `(.L_x_97) ;  /* 0x0000004c00f88947 */ /* 0x006fea0003800000 */
.L_x_194:
[----:B------:R-:W3:Y:S01]  /*59a0*/  LDS.128 R4, [R5+0x180] ;  /* 0x0001800005047984 */ /* 0x000ee20000000c00 */
[----:B------:R-:W-:Y:S01]  /*59b0*/  UISETP.GE.AND UP0, UPT, UR42, 0x1, UPT ;  /* 0x000000012a00788c */ /* 0x000fe2000bf06270 */
[----:B------:R-:W-:Y:S01]  /*59c0*/  @!PT LDS RZ, [RZ] ;  /* 0x00000000fffff984 */ /* 0x000fe20000000800 */
[----:B------:R-:W-:Y:S01]  /*59d0*/  @!PT LDS RZ, [RZ] ;  /* 0x00000000fffff984 */ /* 0x000fe20000000800 */
[----:B------:R-:W-:Y:S01]  /*59e0*/  @!PT LDS RZ, [RZ] ;  /* 0x00000000fffff984 */ /* 0x000fe20000000800 */
[----:B------:R-:W-:Y:S01]  /*59f0*/  @!PT LDS RZ, [RZ] ;  /* 0x00000000fffff984 */ /* 0x000fe20000000800 */
[----:B------:R4:W-:Y:S06]  /*5a00*/  MEMBAR.ALL.CTA ;  /* 0x0000000000007992 */ /* 0x0009ec0000008000 */
[----:B----4-:R-:W4:Y:S01]  /*5a10*/  FENCE.VIEW.ASYNC.S ;  /* 0x00000000000073c6 */ /* 0x010f220000000000 */
[----:B---3--:R-:W-:Y:S11]  /*5a20*/  LOP3.LUT P0, RZ, R6, 0x1, RZ, 0xc0, !PT ;  /* 0x0000000106ff7812 */ /* 0x008ff6000780c0ff */
[----:B------:R-:W-:Y:S02]  /*5a30*/  @!UPT UIADD3 URZ, UPT, UPT, URZ, URZ, URZ ;  /* 0x000000fffffff290 */ /* 0x000fe4000fffe0ff */
[----:B----4-:R-:W-:Y:S01]  /*5a40*/  VOTEU.ANY UP1, P0 ;  /* 0x0000000000ff7886 */ /* 0x010fe20000020100 */
[----:B------:R-:W-:Y:S01]  /*5a50*/  PLOP3.LUT P0, PT, PT, PT, UP1, 0x80, 0x8 ;  /* 0x000000000008781c */ /* 0x000fe20003f0f018 */
[----:B------:R-:W-:Y:S11]  /*5a60*/  UP2UR UR45, UPR, URZ, 0x2 ;  /* 0x00000002ff2d7883 */ /* 0x000ff60008000000 */
[----:B------:R-:W-:Y:S01]  /*5a70*/  @!UPT UIADD3 URZ, UPT, UPT, URZ, URZ, URZ ;  /* 0x000000fffffff290 */ /* 0x000fe2000fffe0ff */
[----:B--2---:R-:W-:Y:S02]  /*5a80*/  @P0 SHF.R.U32.HI R0, RZ, 0x10, R5 ;  /* 0x00000010ff000819 */ /* 0x004fe40000011605 */
        /* <DEDUP_REMOVED lines=12> */
[----:B------:R-:W3:Y:S01]  /*5b50*/  LDCU UR12, c[0x0][0xb20] ;  /* 0x00016400ff0c77ac */ /* 0x000ee20008000800 */
[----:B-1----:R-:W-:Y:S02]  /*5b60*/  UIMAD.WIDE.U32 UR4, UR56, UR55, URZ ;  /* 0x00000037380472a5 */ /* 0x002fe4000f8e00ff */
[----:B------:R-:W-:Y:S02]  /*5b70*/  UIMAD.WIDE.U32 UR6, UR57, UR52, URZ ;  /* 0x00000034390672a5 */ /* 0x000fe4000f8e00ff */
[----:B------:R-:W-:Y:S02]  /*5b80*/  UISETP.NE.AND UP0, UPT, UR54, 0x1, UPT ;  /* 0x000000013600788c */ /* 0x000fe4000bf05270 */
[----:B------:R-:W-:Y:S02]  /*5b90*/  UIMAD.WIDE.U32 UR8, UR37, UR55, URZ ;  /* 0x00000037250872a5 */ /* 0x000fe4000f8e00ff */
[----:B------:R-:W-:Y:S02]  /*5ba0*/  UIMAD.WIDE.U32 UR10, UR38, UR52, URZ ;  /* 0x00000034260a72a5 */ /* 0x000fe4000f8e00ff */
[----:B------:R-:W-:Y:S02]  /*5bb0*/  UISETP.NE.AND UP1, UPT, UR43, 0x1, UPT ;  /* 0x000000012b00788c */ /* 0x000fe4000bf25270 */
[----:B------:R-:W-:Y:S01]  /*5bc0*/  UISETP.NE.AND UP2, UPT, UR42, 0x1, UPT ;  /* 0x000000012a00788c */ /* 0x000fe2000bf45270 */
[----:B------:R-:W-:Y:S02]  /*5bd0*/  UMOV UR4, UR5 ;  /* 0x0000000500047c82 */ /* 0x000fe40008000000 */
[----:B---3--:R-:W-:Y:S03]  /*5be0*/  USHF.R.U32.HI UR5, URZ, UR12, UR4 ;  /* 0x0000000cff057299 */ /* 0x008fe60008011604 */
[----:B------:R-:W-:Y:S02]  /*5bf0*/  UMOV UR4, UR7 ;  /* 0x0000000700047c82 */ /* 0x000fe40008000000 */
[----:B------:R-:W-:Y:S02]  /*5c00*/  USHF.R.U32.HI UR7, URZ, UR53, UR4 ;  /* 0x00000035ff077299 */ /* 0x000fe40008011604 */
[----:B------:R-:W-:Y:S02]  /*5c10*/  USEL UR4, UR56, UR5, !UP0 ;  /* 0x0000000538047287 */ /* 0x000fe4000c000000 */
[----:B------:R-:W-:Y:S01]  /*5c20*/  USEL UR7, UR57, UR7, !UP1 ;  /* 0x0000000739077287 */ /* 0x000fe2000c800000 */
[----:B------:R-:W-:Y:S01]  /*5c30*/  UMOV UR5, UR9 ;  /* 0x0000000900057c82 */ /* 0x000fe20008000000 */
[----:B------:R-:W-:Y:S02]  /*5c40*/  UIMAD.WIDE.U32 UR8, UR4, UR40, URZ ;  /* 0x00000028040872a5 */ /* 0x000fe4000f8e00ff */
[----:B------:R-:W-:Y:S03]  /*5c50*/  USHF.R.U32.HI UR6, URZ, UR12, UR5 ;  /* 0x0000000cff067299 */ /* 0x000fe60008011605 */
[----:B------:R-:W-:Y:S01]  /*5c60*/  UMOV UR5, UR11 ;  /* 0x0000000b00057c82 */ /* 0x000fe20008000000 */
[----:B------:R-:W-:Y:S02]  /*5c70*/  UIMAD.WIDE.U32 UR10, UR7, UR40, URZ ;  /* 0x00000028070a72a5 */ /* 0x000fe4000f8e00ff */
[----:B------:R-:W-:Y:S02]  /*5c80*/  USHF.R.U32.HI UR12, URZ, UR53, UR5 ;  /* 0x00000035ff0c7299 */ /* 0x000fe40008011605 */
[----:B------:R-:W-:Y:S01]  /*5c90*/  USEL UR6, UR37, UR6, !UP0 ;  /* 0x0000000625067287 */ /* 0x000fe2000c000000 */
[----:B------:R-:W-:Y:S02]  /*5ca0*/  UMOV UR5, UR9 ;  /* 0x0000000900057c82 */ /* 0x000fe40008000000 */
[----:B------:R-:W-:Y:S01]  /*5cb0*/  UMOV UR10, UR11 ;  /* 0x0000000b000a7c82 */ /* 0x000fe20008000000 */
[----:B------:R-:W-:Y:S02]  /*5cc0*/  @UP2 USHF.R.U32.HI UR4, URZ, UR41, UR5 ;  /* 0x00000029ff042299 */ /* 0x000fe40008011605 */
[----:B------:R-:W-:Y:S02]  /*5cd0*/  @UP2 USHF.R.U32.HI UR7, URZ, UR41, UR10 ;  /* 0x00000029ff072299 */ /* 0x000fe4000801160a */
[----:B------:R-:W-:Y:S02]  /*5ce0*/  UIMAD UR4, UR42, UR4, URZ ;  /* 0x000000042a0472a4 */ /* 0x000fe4000f8e02ff */
        /* <DEDUP_REMOVED lines=8> */
[----:B------:R-:W-:Y:S02]  /*5d70*/  USEL UR11, UR6, UR4, !UP2 ;  /* 0x00000004060b7287 */ /* 0x000fe4000d000000 */
[----:B------:R-:W-:Y:S02]  /*5d80*/  UIADD3 UR8, UPT, UPT, -UR5, URZ, URZ ;  /* 0x000000ff05087290 */ /* 0x000fe4000fffe1ff */
[----:B------:R-:W-:Y:S01]  /*5d90*/  UIADD3 UR10, UPT, UPT, -UR11, URZ, URZ ;  /* 0x000000ff0b0a7290 */ /* 0x000fe2000fffe1ff */
[----:B------:R-:W-:Y:S01]  /*5da0*/  @!UP0 UMOV UR4, UR9 ;  /* 0x0000000900048c82 */ /* 0x000fe20008000000 */
[----:B------:R-:W-:Y:S02]  /*5db0*/  UIADD3 UR9, UPT, UPT, -UR6, URZ, URZ ;  /* 0x000000ff06097290 */ /* 0x000fe4000fffe1ff */
[----:B------:R-:W-:Y:S02]  /*5dc0*/  @!UP0 USHF.R.U32.HI UR4, URZ, UR41, UR4 ;  /* 0x00000029ff048299 */ /* 0x000fe40008011604 */
[----:B------:R-:W-:Y:S02]  /*5dd0*/  UIMAD UR10, UR42, UR10, UR6 ;  /* 0x0000000a2a0a72a4 */ /* 0x000fe4000f8e0206 */
[----:B------:R-:W-:Y:S04]  /*5de0*/  @!UP0 USEL UR4, UR5, UR4, !UP2 ;  /* 0x0000000405048287 */ /* 0x000fe8000d000000 */
[----:B------:R-:W-:Y:S02]  /*5df0*/  @!UP0 UIMAD UR10, UR7, UR10, UR4 ;  /* 0x0000000a070a82a4 */ /* 0x000fe4000f8e0204 */
[----:B------:R-:W-:Y:S02]  /*5e00*/  @!UP0 UIADD3 UR11, UPT, UPT, UR11, -UR4, URZ ;  /* 0x800000040b0b8290 */ /* 0x000fe4000fffe0ff */
[----:B------:R-:W-:Y:S02]  /*5e10*/  UIMAD UR7, UR43, UR8, UR38 ;  /* 0x000000082b0772a4 */ /* 0x000fe4000f8e0226 */
[----:B------:R-:W-:Y:S02]  /*5e20*/  @!UP0 UIMAD UR6, UR11, UR42, UR5 ;  /* 0x0000002a0b0682a4 */ /* 0x000fe4000f8e0205 */
[----:B------:R-:W-:Y:S01]  /*5e30*/  UIMAD UR4, UR54, UR9, UR37 ;  /* 0x00000009360472a4 */ /* 0x000fe2000f8e0225 */
[----:B------:R-:W-:Y:S02]  /*5e40*/  @!UP0 UMOV UR5, UR10 ;  /* 0x0000000a00058c82 */ /* 0x000fe40008000000 */
[----:B------:R-:W-:Y:S02]  /*5e50*/  UIMAD UR38, UR5, UR43, UR7 ;  /* 0x0000002b052672a4 */ /* 0x000fe4000f8e0207 */
[----:B------:R-:W-:Y:S11]  /*5e60*/  UIMAD UR37, UR6, UR54, UR4 ;  /* 0x00000036062572a4 */ /* 0x000ff6000f8e0204 */
[----:B------:R-:W-:Y:S01]  /*5e70*/  @!UPT UIADD3 URZ, UPT, UPT, URZ, URZ, URZ ;  /* 0x000000fffffff290 */ /* 0x000fe2000fffe0ff */
.L_x_98:
[----:B-1----:R-:W-:Y:S01]  /*5e80*/  UISETP.NE.AND UP0, UPT, UR39, 0x1, UPT ;  /* 0x000000012700788c */ /* 0x002fe2000bf05270 */
[----:B------:R-:W-:Y:S01]  /*5e90*/  IADD3 R91, PT, PT, R91, 0x1, RZ ;  /* 0x000000015b5b7810 */ /* 0x000fe20007ffe0ff */
[----:B------:R-:W-:Y:S02]  /*5ea0*/  USHF.L.U32 UR50, UR16, 0x6, URZ ;  /* 0x0000000610327899 */ /* 0x000fe400080006ff */
[----:B------:R-:W-:Y:S07]  /*5eb0*/  USHF.L.U32 UR49, UR20, 0x8, URZ ;  /* 0x0000000814317899 */ /* 0x000fee00080006ff */
[----:B------:R-:W1:Y:S01]  /*5ec0*/  @!UP0 LDCU.128 UR12, c[0x0][0xb10] ;  /* 0x00016200ff0c87ac */ /* 0x000e620008000c00 */
[----:B------:R-:W3:Y:S01]  /*5ed0*/  @!UP0 LDCU UR5, c[0x0][0xb0c] ;  /* 0x00016180ff0587ac */ /* 0x000ee20008000800 */
[----:B------:R-:W4:Y:S01]  /*5ee0*/  @!UP0 LDCU UR10, c[0x0][0xb20] ;  /* 0x00016400ff0a87ac */ /* 0x000f220008000800 */
[----:B-1----:R-:W-:Y:S02]  /*5ef0*/  UIMAD.WIDE.U32 UR8, UR38, UR12, URZ ;  /* 0x0000000c260872a5 */ /* 0x002fe4000f8e00ff */
[----:B------:R-:W-:Y:S02]  /*5f00*/  UIMAD.WIDE.U32 UR6, UR37, UR15, URZ ;  /* 0x0000000f250672a5 */ /* 0x000fe4000f8e00ff */
[----:B------:R-:W-:Y:S03]  /*5f10*/  @!UP0 UISETP.NE.AND UP1, UPT, UR14, 0x1, UPT ;  /* 0x000000010e00888c */ /* 0x000fe6000bf25270 */
[----:B------:R-:W-:Y:S01]  /*5f20*/  @!UP0 UMOV UR4, UR9 ;  /* 0x0000000900048c82 */ /* 0x000fe20008000000 */
[----:B---3--:R-:W-:Y:S02]  /*5f30*/  @!UP0 UISETP.NE.AND UP2, UPT, UR5, 0x1, UPT ;  /* 0x000000010500888c */ /* 0x008fe4000bf45270 */
[----:B------:R-:W-:Y:S01]  /*5f40*/  @!UP0 USHF.R.U32.HI UR4, URZ, UR13, UR4 ;  /* 0x0000000dff048299 */ /* 0x000fe20008011604 */
[----:B------:R-:W-:Y:S02]  /*5f50*/  @!UP0 UMOV UR6, UR7 ;  /* 0x0000000700068c82 */ /* 0x000fe40008000000 */
[----:B----4-:R-:W-:Y:S02]  /*5f60*/  @!UP0 USHF.R.U32.HI UR6, URZ, UR10, UR6 ;  /* 0x0000000aff068299 */ /* 0x010fe40008011606 */
[----:B------:R-:W-:Y:S02]  /*5f70*/  @!UP0 USEL UR7, UR38, UR4, !UP2 ;  /* 0x0000000426078287 */ /* 0x000fe4000d000000 */
[----:B------:R-:W-:Y:S04]  /*5f80*/  @!UP0 USEL UR6, UR37, UR6, !UP1 ;  /* 0x0000000625068287 */ /* 0x000fe8000c800000 */
[----:B------:R-:W-:Y:S02]  /*5f90*/  @!UP0 UIADD3 UR4, UPT, UPT, -UR7, UR6, URZ ;  /* 0x0000000607048290 */ /* 0x000fe4000fffe1ff */
[----:B------:R-:W-:Y:S02]  /*5fa0*/  @!UP0 UIADD3 UR6, UPT, UPT, UR7, -UR6, URZ ;  /* 0x8000000607068290 */ /* 0x000fe4000fffe0ff */
[----:B------:R-:W-:Y:S02]  /*5fb0*/  @!UP0 UIMAD UR38, UR4, UR5, UR38 ;  /* 0x00000005042682a4 */ /* 0x000fe4000f8e0226 */
[----:B------:R-:W-:Y:S02]  /*5fc0*/  @!UP0 UIMAD UR37, UR6, UR14, UR37 ;  /* 0x0000000e062582a4 */ /* 0x000fe4000f8e0225 */
[----:B------:R-:W-:Y:S09]  /*5fd0*/  ULOP3.LUT UP0, URZ, UR63, 0x1b0, URZ, 0xc0, !UPT ;  /* 0x000001b03fff7892 */ /* 0x000ff2000f80c0ff */
[----:B------:R-:W-:Y:S05]  /*5fe0*/  BRA.U !UP0, `(.L_x_99) ;  /* 0x0000000108407547 */ /* 0x000fea000b800000 */
[----:B------:R-:W1:Y:S01]  /*5ff0*/  LDCU.64 UR8, c[0x4][0x88] ;  /* 0x01001100ff0877ac */ /* 0x000e620008000a00 */
[----:B------:R-:W-:Y:S01]  /*6000*/  MOV R3, 0x0 ;  /* 0x0000000000037802 */ /* 0x000fe20000000f00 */
[----:B------:R-:W-:Y:S02]  /*6010*/  HFMA2 R12, -RZ, RZ, 0, 5.9604644775390625e-08 ;  /* 0x00000001ff0c7431 */ /* 0x000fe400000001ff */
[----:B------:R-:W-:Y:S02]  /*6020*/  IMAD.MOV.U32 R8, RZ, RZ, 0x70 ;  /* 0x00000070ff087424 */ /* 0x000fe400078e00ff */
[----:B------:R-:W-:Y:S01]  /*6030*/  IMAD.MOV.U32 R13, RZ, RZ, RZ ;  /* 0x000000ffff0d7224 */ /* 0x000fe200078e00ff */
[----:B------:R-:W3:Y:S01]  /*6040*/  LDCU.64 UR6, c[0x4][0x90] ;  /* 0x01001200ff0677ac */ /* 0x000ee20008000a00 */
[----:B------:R-:W4:Y:S01]  /*6050*/  LDC.64 R2, c[0x4][R3] ;  /* 0x0100000003027b82 */ /* 0x000f220000000a00 */
[----:B------:R-:W2:Y:S01]  /*6060*/  LDCU.64 UR4, c[0x4][0x8] ;  /* 0x01000100ff0477ac */ /* 0x000ea20008000a00 */
[----:B-1----:R-:W-:Y:S01]  /*6070*/  MOV R5, UR9 ;  /* 0x0000000900057c02 */ /* 0x002fe20008000f00 */
[----:B------:R-:W-:Y:S01]  /*6080*/  IMAD.U32 R4, RZ, RZ, UR8 ;  /* 0x00000008ff047e24 */ /* 0x000fe2000f8e00ff */
[----:B---3--:R-:W-:Y:S01]  /*6090*/  MOV R7, UR7 ;  /* 0x0000000700077c02 */ /* 0x008fe20008000f00 */
[----:B------:R-:W-:Y:S01]  /*60a0*/  IMAD.U32 R6, RZ, RZ, UR6 ;  /* 0x00000006ff067e24 */ /* 0x000fe2000f8e00ff */
[----:B--2---:R-:W-:Y:S01]  /*60b0*/  MOV R11, UR5 ;  /* 0x00000005000b7c02 */ /* 0x004fe20008000f00 */
[----:B------:R-:W-:Y:S02]  /*60c0*/  IMAD.U32 R10, RZ, RZ, UR4 ;  /* 0x00000004ff0a7e24 */ /* 0x000fe4000f8e00ff */
[----:B------:R-:W-:Y:S07]  /*60d0*/  LEPC R20, `(.L_x_99) ;  /* 0x000000001014794e */ /* 0x000fee0000000000 */
[----:B----45:R-:W-:Y:S05]  /*60e0*/  CALL.ABS.NOINC R2 ;  /* 0x0000000002007343 */ /* 0x030fea0003c00000 */
.L_x_99:
[----:B------:R-:W-:Y:S01]  /*60f0*/  LOP3.LUT P0, RZ, R98, 0x1b0, RZ, 0xc0, !PT ;  /* 0x000001b062ff7812 */ /* 0x000fe2000780c0ff */
[----:B------:R-:W-:Y:S11]  /*6100*/  BSSY.RECONVERGENT B6, `(.L_x_100) ;  /* 0x0000013000067945 */ /* 0x000ff60003800200 */
[----:B------:R-:W-:Y:S01]  /*6110*/  @!UPT UIADD3 URZ, UPT, UPT, URZ, URZ, URZ ;  /* 0x000000fffffff290 */ /* 0x000fe2000fffe0ff */
[----:B------:R-:W-:Y:S05]  /*6120*/  @!P0 BRA `(.L_x_101) ;  /* 0x0000000000408947 */ /* 0x000fea0003800000 */
        /* <DEDUP_REMOVED lines=16> */
.L_x_101:
[----:B------:R-:W-:Y:S05]  /*6230*/  BSYNC.RECONVERGENT B6 ;  /* 0x0000000000067941 */ /* 0x000fea0003800200 */
.L_x_100:
[----:B------:R-:W-:Y:S02]  /*6240*/  ISETP.NE.U32.AND P0, PT, RZ, UR46, PT ;  /* 0x0000002eff007c0c */ /* 0x000fe4000bf05070 */
[C---:B------:R-:W-:Y:S02]  /*6250*/  ISETP.NE.U32.AND P4, PT, R86.reuse, RZ, PT ;  /* 0x000000ff5600720c */ /* 0x040fe40003f85070 */
[----:B------:R-:W-:Y:S02]  /*6260*/  ISETP.NE.U32.AND P1, PT, R86, RZ, PT ;  /* 0x000000ff5600720c */ /* 0x000fe40003f25070 */
[----:B------:R-:W-:Y:S02]  /*6270*/  ISETP.NE.AND.EX P0, PT, RZ, UR47, PT, P0 ;  /* 0x0000002fff007c0c */ /* 0x000fe4000bf05300 */
[C---:B------:R-:W-:Y:S02]  /*6280*/  ISETP.NE.AND.EX P4, PT, R87.reuse, RZ, PT, P4 ;  /* 0x000000ff5700720c */ /* 0x040fe40003f85340 */
[----:B------:R-:W-:Y:S02]  /*6290*/  ISETP.NE.AND.EX P1, PT, R87, RZ, P0, P1 ;  /* 0x000000ff5700720c */ /* 0x000fe40000725310 */
[----:B------:R-:W-:Y:S02]  /*62a0*/  ISETP.NE.U32.AND P5, PT, R82, RZ, PT ;  /* 0x000000ff5200720c */ /* 0x000fe40003fa5070 */
[----:B------:R-:W-:Y:S02]  /*62b0*/  ISETP.NE.U32.AND P2, PT, RZ, UR46, PT ;  /* 0x0000002eff007c0c */ /* 0x000fe4000bf45070 */
[----:B------:R-:W-:Y:S02]  /*62c0*/  PLOP3.LUT P0, PT, PT, PT, PT, 0x8, 0x80 ;  /* 0x000000000080781c */ /* 0x000fe40003f0e170 */
[----:B------:R-:W-:Y:S02]  /*62d0*/  ISETP.NE.AND.EX P5, PT, R83, RZ, PT, P5 ;  /* 0x000000ff5300720c */ /* 0x000fe40003fa5350 */
[----:B------:R-:W-:Y:S03]  /*62e0*/  ISETP.NE.AND.EX P2, PT, RZ, UR47, PT, P2 ;  /* 0x0000002fff007c0c */ /* 0x000fe6000bf45320 */
[----:B------:R-:W-:Y:S01]  /*62f0*/  @!P1 PLOP3.LUT P0, PT, P4, PT, PT, 0x80, 0x8 ;  /* 0x000000000008981c */ /* 0x000fe2000270f070 */
[----:B------:R-:W-:Y:S01]  /*6300*/  @!UPT UIADD3 URZ, UPT, UPT, URZ, URZ, URZ ;  /* 0x000000fffffff290 */ /* 0x000fe2000fffe0ff */
[----:B------:R-:W-:Y:S11]  /*6310*/  @!P4 BRA `(.L_x_102) ;  /* 0x000000000030c947 */ /* 0x000ff60003800000 */
[----:B------:R-:W-:Y:S01]  /*6320*/  ISETP.NE.U32.AND P3, PT, R84, RZ, PT ;  /* 0x000000ff5400720c */ /* 0x000fe20003f65070 */
[----:B------:R-:W1:Y:S01]  /*6330*/  LDCU.64 UR4, c[0x0][0x358] ;  /* 0x00006b00ff0477ac */ /* 0x000e620008000a00 */
[----:B------:R-:W-:Y:S02]  /*6340*/  IMAD.MOV.U32 R89, RZ, RZ, 0x1 ;  /* 0x00000001ff597424 */ /* 0x000fe400078e00ff */
[----:B------:R-:W-:Y:S11]  /*6350*/  ISETP.NE.AND.EX P3, PT, R85, RZ, PT, P3 ;  /* 0x000000ff5500720c */ /* 0x000ff60003f65330 */
[----:B------:R-:W-:Y:S02]  /*6360*/  @!UPT UIADD3 URZ, UPT, UPT, URZ, URZ, URZ ;  /* 0x000000fffffff290 */ /* 0x000fe4000fffe0ff */
[----:B------:R-:W3:Y:S01]  /*6370*/  @P3 LDC.64 R2, c[0x0][0x888] ;  /* 0x00022200ff023b82 */ /* 0x000ee20000000a00 */
[----:B--2---:R-:W-:Y:S04]  /*6380*/  @P3 IMAD R0, R86, UR36, RZ ;  /* 0x0000002456003c24 */ /* 0x004fe8000f8e02ff */
[----:B---3--:R-:W-:Y:S04]  /*6390*/  @P3 IMAD.WIDE R2, R0, 0x4, R2 ;  /* 0x0000000400023825 */ /* 0x008fe800078e0202 */
[----:B------:R-:W-:Y:S01]  /*63a0*/  HFMA2 R0, -RZ, RZ, 0, 5.9604644775390625e-08 ;  /* 0x00000001ff007431 */ /* 0x000fe200000001ff */
[----:B-1---5:R1:W5:Y:S04]  /*63b0*/  @P3 LDG.E R41, desc[UR4][R2.64] ;  /* 0x0000000402293981 */ /* 0x022368000c1e1900 */
[----:B------:R-:W-:Y:S01]  /*63c0*/  @!P3 PRMT R89, R0, 0x7610, R89 ;  /* 0x000076100059b816 */ /* 0x000fe20000000059 */
[----:B-1----:R-:W3:Y:S06]  /*63d0*/  @!P3 LDC R41, c[0x0][0x880] ;  /* 0x00022000ff29bb82 */ /* 0x002eec0000000800 */
.L_x_102:
[----:B------:R-:W-:Y:S05]  /*63e0*/  @!P5 BRA `(.L_x_103) ;  /* 0x000000000024d947 */ /* 0x000fea0003800000 */
[----:B------:R-:W-:Y:S01]  /*63f0*/  ISETP.NE.U32.AND P3, PT, R80, RZ, PT ;  /* 0x000000ff5000720c */ /* 0x000fe20003f65070 */
[----:B------:R-:W1:Y:S03]  /*6400*/  LDCU.64 UR4, c[0x0][0x358] ;  /* 0x00006b00ff0477ac */ /* 0x000e660008000a00 */
[----:B------:R-:W-:Y:S11]  /*6410*/  ISETP.NE.AND.EX P3, PT, R81, RZ, PT, P3 ;  /* 0x000000ff5100720c */ /* 0x000ff60003f65330 */
[----:B------:R-:W-:Y:S02]  /*6420*/  @!UPT UIADD3 URZ, UPT, UPT, URZ, URZ, URZ ;  /* 0x000000fffffff290 */ /* 0x000fe4000fffe0ff */
[----:B------:R-:W4:Y:S01]  /*6430*/  @P3 LDC.64 R2, c[0x0][0x8a8] ;  /* 0x00022a00ff023b82 */ /* 0x000f220000000a00 */
[----:B--2---:R-:W-:Y:S04]  /*6440*/  @P3 IMAD R0, R82, UR36, RZ ;  /* 0x0000002452003c24 */ /* 0x004fe8000f8e02ff */
[----:B----4-:R-:W-:Y:S05]  /*6450*/  @P3 IMAD.WIDE R2, R0, 0x4, R2 ;  /* 0x0000000400023825 */ /* 0x010fea00078e0202 */
[----:B-1---5:R1:W5:Y:S02]  /*6460*/  @P3 LDG.E R38, desc[UR4][R2.64] ;  /* 0x0000000402263981 */ /* 0x022364000c1e1900 */
[----:B-1----:R-:W4:Y:S02]  /*6470*/  @!P3 LDC R38, c[0x0][0x8a0] ;  /* 0x00022800ff26bb82 */ /* 0x002f240000000800 */
.L_x_103:
[----:B---3-5:R-:W-:Y:S01]  /*6480*/  FSETP.NEU.AND P3, PT, R41, RZ, PT ;  /* 0x000000ff2900720b */ /* 0x028fe20003f6d000 */
[----:B------:R-:W-:Y:S01]  /*6490*/  BSSY B1, `(.L_x_104) ;  /* 0x0000041000017945 */ /* 0x000fe20003800000 */
[----:B------:R-:W-:Y:S01]  /*64a0*/  SEL R6, RZ, 0xffffffff, P2 ;  /* 0xffffffffff067807 */ /* 0x000fe20001000000 */
[----:B------:R-:W-:Y:S01]  /*64b0*/  IMAD.MOV.U32 R101, RZ, RZ, 0x1 ;  /* 0x00000001ff657424 */ /* 0x000fe200078e00ff */
[----:B------:R-:W-:Y:S02]  /*64c0*/  LOP3.LUT P2, RZ, R89, 0xff, RZ, 0xc0, !PT ;  /* 0x000000ff59ff7812 */ /* 0x000fe4000784c0ff */
[----:B------:R-:W-:Y:S02]  /*64d0*/  CS2R R78, SRZ ;  /* 0x00000000004e7805 */ /* 0x000fe4000001ff00 */
[----:B------:R-:W-:Y:S02]  /*64e0*/  @!P1 SEL R3, RZ, 0xffffffff, P3 ;  /* 0xffffffffff039807 */ /* 0x000fe40001800000 */
[----:B------:R-:W-:Y:S02]  /*64f0*/  CS2R R76, SRZ ;  /* 0x00000000004c7805 */ /* 0x000fe4000001ff00 */
[----:B------:R-:W-:Y:S02]  /*6500*/  LEA R2, R95, UR44, 0x3 ;  /* 0x0000002c5f027c11 */ /* 0x000fe4000f8e18ff */
[----:B------:R-:W-:Y:S02]  /*6510*/  CS2R R74, SRZ ;  /* 0x00000000004a7805 */ /* 0x000fe4000001ff00 */
[----:B------:R-:W-:Y:S02]  /*6520*/  @P0 SEL R3, R6, R3, !P2 ;  /* 0x0000000306030207 */ /* 0x000fe40005000000 */
[----:B------:R-:W-:Y:S02]  /*6530*/  CS2R R72, SRZ ;  /* 0x0000000000487805 */ /* 0x000fe4000001ff00 */
[----:B------:R-:W-:Y:S02]  /*6540*/  LEA R71, R36, UR44, 0x3 ;  /* 0x0000002c24477c11 */ /* 0x000fe4000f8e18ff */
[----:B------:R-:W-:Y:S02]  /*6550*/  @!P1 LOP3.LUT R3, R3, 0x1, RZ, 0xc0, !PT ;  /* 0x0000000103039812 */ /* 0x000fe400078ec0ff */
[----:B------:R-:W-:Y:S02]  /*6560*/  SHF.L.U32 R4, R96, 0x1f, RZ ;  /* 0x0000001f60047819 */ /* 0x000fe400000006ff */
[----:B------:R-:W-:Y:S02]  /*6570*/  ISETP.NE.U32.OR P6, PT, R3, 0x1, P1 ;  /* 0x000000010300780c */ /* 0x000fe40000fc5470 */
[----:B------:R-:W-:Y:S02]  /*6580*/  LEA.HI R39, R36, R36, RZ, 0x1 ;  /* 0x0000002424277211 */ /* 0x000fe400078f08ff */
[----:B------:R-:W-:Y:S02]  /*6590*/  SEL R3, RZ, 0xffffffff, P3 ;  /* 0xffffffffff037807 */ /* 0x000fe40001800000 */
[----:B------:R-:W-:Y:S01]  /*65a0*/  P2R R103, PR, RZ, 0x40 ;  /* 0x00000040ff677803 */ /* 0x000fe20000000000 */
[C---:B--2---:R-:W-:Y:S01]  /*65b0*/  IMAD.SHL.U32 R0, R39.reuse, 0x80, RZ ;  /* 0x0000008027007824 */ /* 0x044fe200078e00ff */
[----:B------:R-:W-:Y:S02]  /*65c0*/  @P4 SEL R3, R6, R3, !P2 ;  /* 0x0000000306034207 */ /* 0x000fe40005000000 */
[----:B------:R-:W-:Y:S02]  /*65d0*/  LOP3.LUT R39, R39, 0xffe, RZ, 0xc0, !PT ;  /* 0x00000ffe27277812 */ /* 0x000fe400078ec0ff */
[----:B------:R-:W-:Y:S02]  /*65e0*/  LOP3.LUT R0, R0, 0xffffff00, RZ, 0xc0, !PT ;  /* 0xffffff0000007812 */ /* 0x000fe400078ec0ff */
[----:B------:R-:W-:Y:S01]  /*65f0*/  @P6 SHF.L.U32 R5, R93, 0x1f, RZ ;  /* 0x0000001f5d056819 */ /* 0x000fe200000006ff */
[----:B------:R-:W-:Y:S01]  /*6600*/  IMAD.IADD R39, R36, 0x1, -R39 ;  /* 0x0000000124277824 */ /* 0x000fe200078e0a27 */
[----:B------:R-:W-:Y:S01]  /*6610*/  LOP3.LUT R3, R3, 0x1, RZ, 0xc0, !PT ;  /* 0x0000000103037812 */ /* 0x000fe200078ec0ff */
[----:B------:R-:W-:Y:S01]  /*6620*/  IMAD.IADD R0, R37, 0x1, R0 ;  /* 0x0000000125007824 */ /* 0x000fe200078e0200 */
[----:B------:R-:W1:Y:S02]  /*6630*/  @P6 SYNCS.PHASECHK.TRANS64.TRYWAIT P1, [R2+URZ+0xa0], R5 ;  /* 0x0000a005020065a7 */ /* 0x000e6400080211ff */
[----:B------:R-:W-:Y:S01]  /*6640*/  ISETP.NE.U32.AND P5, PT, R3, 0x1, PT ;  /* 0x000000010300780c */ /* 0x000fe20003fa5070 */
[----:B------:R-:W-:Y:S03]  /*6650*/  IMAD R39, R39, 0x100000, R0 ;  /* 0x0010000027277824 */ /* 0x000fe600078e0200 */
[----:B------:R-:W-:Y:S01]  /*6660*/  P2R R102, PR, RZ, 0x20 ;  /* 0x00000020ff667803 */ /* 0x000fe20000000000 */
[----:B------:R2:W3:Y:S01]  /*6670*/  SYNCS.PHASECHK.TRANS64.TRYWAIT P0, [R71+URZ+0x110], R4 ;  /* 0x00011004470075a7 */ /* 0x0004e200080011ff */
[----:B-1----:R-:W-:Y:S01]  /*6680*/  @P6 SEL R101, RZ, 0x1, !P1 ;  /* 0x00000001ff656807 */ /* 0x002fe20004800000 */
[----:B--2---:R-:W-:Y:S06]  /*6690*/  @!P6 BRA `(.L_x_105) ;  /* 0x000000000080e947 */ /* 0x004fec0003800000 */
[----:B------:R-:W-:Y:S01]  /*66a0*/  @P5 IMAD R6, R95, 0x1000, R88 ;  /* 0x000010005f065824 */ /* 0x000fe200078e0258 */
[----:B------:R-:W1:Y:S01]  /*66b0*/  S2R R0, SR_CgaCtaId ;  /* 0x0000000000007919 */ /* 0x000e620000008800 */
[----:B------:R-:W-:Y:S01]  /*66c0*/  ISETP.NE.AND P1, PT, R101, RZ, PT ;  /* 0x000000ff6500720c */ /* 0x000fe20003f25270 */
[----:B------:R-:W-:Y:S01]  /*66d0*/  BSSY B0, `(.L_x_106) ;  /* 0x000000b000007945 */ /* 0x000fe20003800000 */
[----:B------:R-:W-:Y:S01]  /*66e0*/  @P5 VIADD R5, R6, UR44 ;  /* 0x0000002c06055c36 */ /* 0x000fe20008000000 */
[----:B------:R-:W-:Y:S02]  /*66f0*/  CS2R R74, SRZ ;  /* 0x00000000004a7805 */ /* 0x000fe4000001ff00 */
[----:B------:R-:W-:Y:S02]  /*6700*/  CS2R R72, SRZ ;  /* 0x0000000000487805 */ /* 0x000fe4000001ff00 */
[----:B------:R-:W-:Y:S01]  /*6710*/  CS2R R78, SRZ ;  /* 0x00000000004e7805 */ /* 0x000fe2000001ff00 */
[----:B------:R-:W-:Y:S01]  /*6720*/  @P5 IMAD R5, R97, -0x10, R5 ;  /* 0xfffffff061055824 */ /* 0x000fe200078e0205 */
[----:B------:R-:W-:Y:S04]  /*6730*/  CS2R R76, SRZ ;  /* 0x00000000004c7805 */ /* 0x000fe8000001ff00 */
[----:B------:R-:W-:Y:S05]  /*6740*/  @P1 BRA `(.L_x_107) ;  /* 0x00000000000c1947 */ /* 0x000fea0003800000 */
[----:B------:R-:W-:Y:S04]  /*6750*/  SHF.L.U32 R3, R93, 0x1f, RZ ;  /* 0x0000001f5d037819 */ /* 0x000fe800000006ff */
[----:B------:R-:W2:Y:S02]  /*6760*/  SYNCS.PHASECHK.TRANS64.TRYWAIT P1, [R2+URZ+0xa0], R3 ;  /* 0x0000a003020075a7 */ /* 0x000ea400080211ff */
[----:B--2---:R-:W-:Y:S05]  /*6770*/  @!P1 BRA `(.L_x_108) ;  /* 0x0000004000949947 */ /* 0x004fea0003800000 */
.L_x_107:
[----:B------:R-:W-:Y:S05]  /*6780*/  BSYNC B0 ;  /* 0x0000000000007941 */ /* 0x000fea0003800000 */
.L_x_106:
[----:B------:R-:W-:Y:S01]  /*6790*/  ISETP.NE.AND P1, PT, R102, RZ, PT ;  /* 0x000000ff6600720c */ /* 0x000fe20003f25270 */
[----:B--2---:R-:W-:Y:S02]  /*67a0*/  VIADD R3, R2, 0xc0 ;  /* 0x000000c002037836 */ /* 0x004fe40000000000 */
[----:B------:R-:W-:Y:S03]  /*67b0*/  VIADD R95, R95, 0x1 ;  /* 0x000000015f5f7836 */ /* 0x000fe60000000000 */
[----:B-1----:R-:W-:Y:S07]  /*67c0*/  PRMT R0, R0, 0x654, R3 ;  /* 0x0000065400007816 */ /* 0x002fee0000000003 */
[----:B------:R1:W2:Y:S04]  /*67d0*/  @P1 LDS.128 R72, [R6+UR44+0x200] ;  /* 0x0002002c06481984 */ /* 0x0002a80008000c00 */
[----:B------:R1:W1:Y:S01]  /*67e0*/  @P1 LDS.128 R76, [R5+0x210] ;  /* 0x00021000054c1984 */ /* 0x0002620000000c00 */
[C---:B------:R-:W-:Y:S01]  /*67f0*/  ISETP.NE.AND P1, PT, R95.reuse, 0x4, PT ;  /* 0x000000045f00780c */ /* 0x040fe20003f25270 */
[----:B------:R-:W-:Y:S01]  /*6800*/  @!PT LDS RZ, [RZ] ;  /* 0x00000000fffff984 */ /* 0x000fe20000000800 */
[----:B------:R-:W-:Y:S01]  /*6810*/  @!PT LDS RZ, [RZ] ;  /* 0x00000000fffff984 */ /* 0x000fe20000000800 */
[----:B------:R-:W-:Y:S01]  /*6820*/  @!PT LDS RZ, [RZ] ;  /* 0x00000000fffff984 */ /* 0x000fe20000000800 */
[----:B------:R-:W-:Y:S01]  /*6830*/  @!PT LDS RZ, [RZ] ;  /* 0x00000000fffff984 */ /* 0x000fe20000000800 */
[----:B------:R5:W-:Y:S06]  /*6840*/  MEMBAR.ALL.CTA ;  /* 0x0000000000007992 */ /* 0x000bec0000008000 */
[----:B-----5:R-:W5:Y:S01]  /*6850*/  FENCE.VIEW.ASYNC.S ;  /* 0x00000000000073c6 */ /* 0x020f620000000000 */
[----:B------:R-:W-:Y:S01]  /*6860*/  SEL R95, R95, RZ, P1 ;  /* 0x000000ff5f5f7207 */ /* 0x000fe20000800000 */
[----:B-----5:R5:W-:Y:S02]  /*6870*/  SYNCS.ARRIVE.TRANS64.RED.A1T0 RZ, [R0+URZ], RZ ;  /* 0x000000ff00ff79a7 */ /* 0x020be400081004ff */
[----:B-----5:R-:W-:Y:S04]  /*6880*/  SEL R0, RZ, 0x1, P1 ;  /* 0x00000001ff007807 */ /* 0x020fe80000800000 */
[----:B--2---:R-:W-:Y:S02]  /*6890*/  LOP3.LUT R93, R93, R0, RZ, 0x3c, !PT ;  /* 0x000000005d5d7212 */ /* 0x004fe400078e3cff */
.L_x_105:
[----:B------:R-:W-:Y:S05]  /*68a0*/  BSYNC B1 ;  /* 0x0000000000017941 */ /* 0x000fea0003800000 */
.L_x_104:
[----:B------:R-:W-:Y:S04]  /*68b0*/  SHF.R.U32.HI R3, RZ, 0x15, R39 ;  /* 0x00000015ff037819 */ /* 0x000fe80000011627 */
[----:B------:R-:W-:Y:S01]  /*68c0*/  LOP3.LUT P1, RZ, R3, 0x3, R90, 0x48, !PT ;  /* 0x0000000303ff7812 */ /* 0x000fe2000782485a */
[----:B------:R-:W-:Y:S01]  /*68d0*/  @!UPT UIADD3 URZ, UPT, UPT, URZ, URZ, URZ ;  /* 0x000000fffffff290 */ /* 0x000fe2000fffe0ff */
[----:B---3--:R-:W-:Y:S11]  /*68e0*/  @P0 BRA `(.L_x_109) ;  /* 0x0000000000080947 */ /* 0x008ff60003800000 */
[----:B------:R-:W2:Y:S02]  /*68f0*/  SYNCS.PHASECHK.TRANS64.TRYWAIT P0, [R71+URZ+0x110], R4 ;  /* 0x00011004470075a7 */ /* 0x000ea400080011ff */
[----:B--2---:R-:W-:Y:S05]  /*6900*/  @!P0 BRA `(.L_x_110) ;  /* 0x0000004000448947 */ /* 0x004fea0003800000 */
.L_x_109:
        /* <DEDUP_REMOVED lines=8> */
[----:B------:R-:W5:Y:S01]  /*6990*/  LDCU.64 UR4, c[0x4][0x18] ;  /* 0x01000300ff0477ac */ /* 0x000f620008000a00 */
[----:B-1----:R-:W-:Y:S01]  /*69a0*/  MOV R5, UR9 ;  /* 0x0000000900057c02 */ /* 0x002fe20008000f00 */
[----:B--2---:R-:W-:Y:S01]  /*69b0*/  IMAD.U32 R4, RZ, RZ, UR8 ;  /* 0x00000008ff047e24 */ /* 0x004fe2000f8e00ff */
[----:B---3--:R-:W-:Y:S01]  /*69c0*/  MOV R7, UR7 ;  /* 0x0000000700077c02 */ /* 0x008fe20008000f00 */
[----:B------:R-:W-:Y:S01]  /*69d0*/  IMAD.U32 R6, RZ, RZ, UR6 ;  /* 0x00000006ff067e24 */ /* 0x000fe2000f8e00ff */
[----:B-----5:R-:W-:Y:S01]  /*69e0*/  MOV R11, UR5 ;  /* 0x00000005000b7c02 */ /* 0x020fe20008000f00 */
[----:B------:R-:W-:Y:S02]  /*69f0*/  IMAD.U32 R10, RZ, RZ, UR4 ;  /* 0x00000004ff0a7e24 */ /* 0x000fe4000f8e00ff */
[----:B------:R-:W-:Y:S07]  /*6a00*/  LEPC R20, `(.L_x_111) ;  /* 0x000000001014794e */ /* 0x000fee0000000000 */
[----:B----4-:R-:W-:Y:S05]  /*6a10*/  CALL.ABS.NOINC R2 ;  /* 0x0000000002007343 */ /* 0x010fea0003c00000 */
.L_x_111:
[-C--:B------:R-:W-:Y:S01]  /*6a20*/  F2FP.F16.E4M3.UNPACK_B R42, R72.reuse ;  /* 0x00000048ff2a723e */ /* 0x080fe200020006ff */
[----:B------:R-:W-:Y:S05]  /*6a30*/  WARPSYNC.ALL ;  /* 0x0000000000007948 */ /* 0x000fea0003800000 */
[----:B------:R-:W-:Y:S01]  /*6a40*/  R2UR UR4, R39 ;  /* 0x00000000270472ca */ /* 0x000fe200000e0000 */
[--C-:B------:R-:W-:Y:S01]  /*6a50*/  HADD2.F32 R40, -RZ, R42.reuse.H0_H0 ;  /* 0x2000002aff287230 */ /* 0x100fe20000004100 */
[----:B------:R-:W-:Y:S01]  /*6a60*/  F2FP.F16.E4M3.UNPACK_B R43, R72.H1 ;  /* 0x00000048ff2b723e */ /* 0x000fe200030006ff */
[----:B------:R-:W-:Y:S01]  /*6a70*/  HADD2.F32 R42, -RZ, R42.H1_H1 ;  /* 0x3000002aff2a7230 */ /* 0x000fe20000004100 */
[-C--:B------:R-:W-:Y:S01]  /*6a80*/  F2FP.F16.E4M3.UNPACK_B R45, R73.reuse ;  /* 0x00000049ff2d723e */ /* 0x080fe200020006ff */
[----:B------:R-:W-:Y:S01]  /*6a90*/  BSSY.RECONVERGENT B0, `(.L_x_112) ;  /* 0x0000099000007945 */ /* 0x000fe20003800200 */
[----:B------:R-:W-:Y:S01]  /*6aa0*/  F2FP.F16.E4M3.UNPACK_B R47, R73.H1 ;  /* 0x00000049ff2f723e */ /* 0x000fe200030006ff */
[--C-:B------:R-:W-:Y:S01]  /*6ab0*/  HADD2.F32 R44, -RZ, R43.reuse.H0_H0 ;  /* 0x2000002bff2c7230 */ /* 0x100fe20000004100 */
[-C--:B------:R-:W-:Y:S01]  /*6ac0*/  F2FP.F16.E4M3.UNPACK_B R49, R74.reuse ;  /* 0x0000004aff31723e */ /* 0x080fe200020006ff */
[----:B------:R-:W-:Y:S01]  /*6ad0*/  HADD2.F32 R46, -RZ, R43.H1_H1 ;  /* 0x3000002bff2e7230 */ /* 0x000fe20000004100 */
[----:B------:R-:W-:Y:S01]  /*6ae0*/  F2FP.F16.E4M3.UNPACK_B R51, R74.H1 ;  /* 0x0000004aff33723e */ /* 0x000fe200030006ff */
[--C-:B------:R-:W-:Y:S01]  /*6af0*/  HADD2.F32 R43, -RZ, R45.reuse.H0_H0 ;  /* 0x2000002dff2b7230 */ /* 0x100fe20000004100 */
[-C--:B------:R-:W-:Y:S01]  /*6b00*/  F2FP.F16.E4M3.UNPACK_B R53, R75.reuse ;  /* 0x0000004bff35723e */ /* 0x080fe200020006ff */
[----:B-12---:R-:W-:Y:S01]  /*6b10*/  LDTM.16dp32bit_t0_t15.x32 R4, tmem[UR4] ;  /* 0x00000004000479ee */ /* 0x006fe20008a80000 */
[----:B------:R-:W4:Y:S01]  /*6b20*/  LDTM.16dp32bit_t16_t31.x32 R4, tmem[UR4+0x20] ;  /* 0x00002004000479ee */ /* 0x000f220008aa0000 */
[----:B------:R-:W-:Y:S01]  /*6b30*/  SHF.L.U32 R104, R92, 0x4, RZ ;  /* 0x000000045c687819 */ /* 0x000fe200000006ff */
[----:B------:R-:W-:Y:S01]  /*6b40*/  HADD2.F32 R48, -RZ, R45.H1_H1 ;  /* 0x3000002dff307230 */ /* 0x000fe20000004100 */
[----:B------:R-:W-:Y:S01]  /*6b50*/  F2FP.F16.E4M3.UNPACK_B R55, R75.H1 ;  /* 0x0000004bff37723e */ /* 0x000fe200030006ff */
[----:B------:R-:W-:Y:S01]  /*6b60*/  HADD2.F32 R52, -RZ, R49.H1_H1 ;  /* 0x30000031ff347230 */ /* 0x000fe20000004100 */
[-C--:B------:R-:W-:Y:S01]  /*6b70*/  F2FP.F16.E4M3.UNPACK_B R57, R76.reuse ;  /* 0x0000004cff39723e */ /* 0x080fe200020006ff */
[----:B------:R-:W-:Y:S01]  /*6b80*/  HADD2.F32 R56, -RZ, R53.H1_H1 ;  /* 0x30000035ff387230 */ /* 0x000fe20000004100 */
[----:B------:R-:W-:Y:S01]  /*6b90*/  F2FP.F16.E4M3.UNPACK_B R59, R76.H1 ;  /* 0x0000004cff3b723e */ /* 0x000fe200030006ff */
[----:B------:R-:W-:Y:S01]  /*6ba0*/  HADD2.F32 R45, -RZ, R47.H0_H0 ;  /* 0x2000002fff2d7230 */ /* 0x000fe20000004100 */
[-C--:B------:R-:W-:Y:S01]  /*6bb0*/  F2FP.F16.E4M3.UNPACK_B R61, R77.reuse ;  /* 0x0000004dff3d723e */ /* 0x080fe200020006ff */
[----:B------:R-:W-:Y:S01]  /*6bc0*/  HADD2.F32 R60, -RZ, R57.H1_H1 ;  /* 0x30000039ff3c7230 */ /* 0x000fe20000004100 */
[----:B------:R-:W-:Y:S01]  /*6bd0*/  F2FP.F16.E4M3.UNPACK_B R63, R77.H1 ;  /* 0x0000004dff3f723e */ /* 0x000fe200030006ff */
[----:B------:R-:W-:Y:S01]  /*6be0*/  HADD2.F32 R50, -RZ, R47.H1_H1 ;  /* 0x3000002fff327230 */ /* 0x000fe20000004100 */
[-C--:B------:R-:W-:Y:S01]  /*6bf0*/  F2FP.F16.E4M3.UNPACK_B R65, R78.reuse ;  /* 0x0000004eff41723e */ /* 0x080fe200020006ff */
[----:B------:R-:W-:Y:S01]  /*6c00*/  HADD2.F32 R47, -RZ, R49.H0_H0 ;  /* 0x20000031ff2f7230 */ /* 0x000fe20000004100 */
[----:B------:R-:W-:Y:S01]  /*6c10*/  F2FP.F16.E4M3.UNPACK_B R67, R78.H1 ;  /* 0x0000004eff43723e */ /* 0x000fe200030006ff */
[----:B------:R-:W-:Y:S01]  /*6c20*/  HADD2.F32 R64, -RZ, R61.H1_H1 ;  /* 0x3000003dff407230 */ /* 0x000fe20000004100 */
[----:B------:R-:W-:Y:S01]  /*6c30*/  ISETP.NE.AND P0, PT, R99, RZ, PT ;  /* 0x000000ff6300720c */ /* 0x000fe20003f05270 */
[----:B------:R-:W-:Y:S01]  /*6c40*/  HADD2.F32 R68, -RZ, R65.H1_H1 ;  /* 0x30000041ff447230 */ /* 0x000fe20000004100 */
[----:B------:R-:W-:Y:S01]  /*6c50*/  ISETP.NE.AND P6, PT, R103, RZ, PT ;  /* 0x000000ff6700720c */ /* 0x000fe20003fc5270 */
[--C-:B------:R-:W-:Y:S02]  /*6c60*/  HADD2.F32 R49, -RZ, R51.reuse.H0_H0 ;  /* 0x20000033ff317230 */ /* 0x100fe40000004100 */
[----:B------:R-:W-:Y:S02]  /*6c70*/  HADD2.F32 R54, -RZ, R51.H1_H1 ;  /* 0x30000033ff367230 */ /* 0x000fe40000004100 */
[C---:B----4-:R-:W-:Y:S01]  /*6c80*/  FMUL R0, R38.reuse, R4 ;  /* 0x0000000426007220 */ /* 0x050fe20000400000 */
[C---:B------:R-:W-:Y:S01]  /*6c90*/  FMUL R2, R38.reuse, R5 ;  /* 0x0000000526027220 */ /* 0x040fe20000400000 */
[C---:B------:R-:W-:Y:S01]  /*6ca0*/  FMUL R4, R38.reuse, R8 ;  /* 0x0000000826047220 */ /* 0x040fe20000400000 */
[C---:B------:R-:W-:Y:S01]  /*6cb0*/  FMUL R5, R38.reuse, R9 ;  /* 0x0000000926057220 */ /* 0x040fe20000400000 */
[C---:B------:R-:W-:Y:S01]  /*6cc0*/  FFMA R0, R41.reuse, R40, R0 ;  /* 0x0000002829007223 */ /* 0x040fe20000000000 */
[C---:B------:R-:W-:Y:S01]  /*6cd0*/  FFMA R2, R41.reuse, R42, R2 ;  /* 0x0000002a29027223 */ /* 0x040fe20000000002 */
[C---:B------:R-:W-:Y:S01]  /*6ce0*/  FMUL R8, R38.reuse, R12 ;  /* 0x0000000c26087220 */ /* 0x040fe20000400000 */
[C---:B------:R-:W-:Y:S01]  /*6cf0*/  FMUL R9, R38.reuse, R13 ;  /* 0x0000000d26097220 */ /* 0x040fe20000400000 */
[----:B------:R-:W-:Y:S02]  /*6d00*/  HADD2.F32 R51, -RZ, R53.H0_H0 ;  /* 0x20000035ff337230 */ /* 0x000fe40000004100 */
[C---:B------:R-:W-:Y:S01]  /*6d10*/  FMUL R12, R38.reuse, R16 ;  /* 0x00000010260c7220 */ /* 0x040fe20000400000 */
        /* <DEDUP_REMOVED lines=12> */
[-C--:B------:R-:W-:Y:S01]  /*6de0*/  F2FP.F16.E4M3.UNPACK_B R40, R79.reuse ;  /* 0x0000004fff28723e */ /* 0x080fe200020006ff */
[C---:B------:R-:W-:Y:S01]  /*6df0*/  FFMA R3, R41.reuse, R44, R3 ;  /* 0x0000002c29037223 */ /* 0x040fe20000000003 */
[C---:B------:R-:W-:Y:S01]  /*6e00*/  FFMA R7, R41.reuse, R46, R7 ;  /* 0x0000002e29077223 */ /* 0x040fe20000000007 */
[----:B------:R-:W-:Y:S01]  /*6e10*/  F2FP.F16.E4M3.UNPACK_B R42, R79.H1 ;  /* 0x0000004fff2a723e */ /* 0x000fe200030006ff */
[C---:B------:R-:W-:Y:S01]  /*6e20*/  FFMA R4, R41.reuse, R43, R4 ;  /* 0x0000002b29047223 */ /* 0x040fe20000000004 */
[----:B------:R-:W-:Y:S01]  /*6e30*/  FFMA R5, R41, R48, R5 ;  /* 0x0000003029057223 */ /* 0x000fe20000000005 */
[C---:B------:R-:W-:Y:S01]  /*6e40*/  FMUL R11, R38.reuse, R11 ;  /* 0x0000000b260b7220 */ /* 0x040fe20000400000 */
[----:B------:R-:W-:Y:S01]  /*6e50*/  F2FP.SATFINITE.E4M3.F32.PACK_AB_MERGE_C R105, R7, R3, RZ ;  /* 0x000000030769723e */ /* 0x000fe200048070ff */
[C---:B------:R-:W-:Y:S01]  /*6e60*/  FFMA R6, R41.reuse, R45, R6 ;  /* 0x0000002d29067223 */ /* 0x040fe20000000006 */
[----:B------:R-:W-:Y:S01]  /*6e70*/  FMUL R10, R38, R14 ;  /* 0x0000000e260a7220 */ /* 0x000fe20000400000 */
[C---:B------:R-:W-:Y:S01]  /*6e80*/  FFMA R11, R41.reuse, R50, R11 ;  /* 0x00000032290b7223 */ /* 0x040fe2000000000b */
[----:B------:R-:W-:Y:S01]  /*6e90*/  F2FP.SATFINITE.E4M3.F32.PACK_AB_MERGE_C R108, R2, R0, R105 ;  /* 0x00000000026c723e */ /* 0x000fe20004807069 */
[----:B------:R-:W-:Y:S01]  /*6ea0*/  FMUL R15, R38, R15 ;  /* 0x0000000f260f7220 */ /* 0x000fe20000400000 */
[----:B------:R-:W-:Y:S01]  /*6eb0*/  IADD3 R105, PT, PT, R88, UR44, RZ ;  /* 0x0000002c58697c10 */ /* 0x000fe2000fffe0ff */
[----:B------:R-:W-:Y:S01]  /*6ec0*/  FFMA R8, R41, R47, R8 ;  /* 0x0000002f29087223 */ /* 0x000fe20000000008 */
[----:B------:R-:W-:Y:S01]  /*6ed0*/  F2FP.SATFINITE.E4M3.F32.PACK_AB_MERGE_C R109, R11, R6, RZ ;  /* 0x000000060b6d723e */ /* 0x000fe200048070ff */
[----:B------:R-:W-:Y:S01]  /*6ee0*/  FFMA R9, R41, R52, R9 ;  /* 0x0000003429097223 */ /* 0x000fe20000000009 */
[--C-:B------:R-:W-:Y:S01]  /*6ef0*/  HADD2.F32 R53, -RZ, R55.reuse.H0_H0 ;  /* 0x20000037ff357230 */ /* 0x100fe20000004100 */
[----:B------:R-:W-:Y:S01]  /*6f00*/  IADD3 R100, PT, PT, R105, R104, RZ ;  /* 0x0000006869647210 */ /* 0x000fe20007ffe0ff */
[----:B------:R-:W-:Y:S01]  /*6f10*/  FFMA R10, R41, R49, R10 ;  /* 0x00000031290a7223 */ /* 0x000fe2000000000a */
[----:B------:R-:W-:Y:S01]  /*6f20*/  F2FP.SATFINITE.E4M3.F32.PACK_AB_MERGE_C R109, R5, R4, R109 ;  /* 0x00000004056d723e */ /* 0x000fe2000480706d */
[C---:B------:R-:W-:Y:S01]  /*6f30*/  FFMA R15, R41.reuse, R54, R15 ;  /* 0x00000036290f7223 */ /* 0x040fe2000000000f */
[C---:B------:R-:W-:Y:S01]  /*6f40*/  FFMA R12, R41.reuse, R51, R12 ;  /* 0x00000033290c7223 */ /* 0x040fe2000000000c */
[C---:B------:R-:W-:Y:S01]  /*6f50*/  FFMA R13, R41.reuse, R56, R13 ;  /* 0x00000038290d7223 */ /* 0x040fe2000000000d */
[----:B------:R-:W-:Y:S02]  /*6f60*/  HADD2.F32 R58, -RZ, R55.H1_H1 ;  /* 0x30000037ff3a7230 */ /* 0x000fe40000004100 */
[C---:B------:R-:W-:Y:S01]  /*6f70*/  FMUL R14, R38.reuse, R18 ;  /* 0x00000012260e7220 */ /* 0x040fe20000400000 */
[----:B------:R-:W-:Y:S02]  /*6f80*/  HADD2.F32 R55, -RZ, R57.H0_H0 ;  /* 0x20000039ff377230 */ /* 0x000fe40000004100 */
[C---:B------:R-:W-:Y:S01]  /*6f90*/  FMUL R19, R38.reuse, R19 ;  /* 0x0000001326137220 */ /* 0x040fe20000400000 */
[--C-:B------:R-:W-:Y:S02]  /*6fa0*/  HADD2.F32 R57, -RZ, R59.reuse.H0_H0 ;  /* 0x2000003bff397230 */ /* 0x100fe40000004100 */
[C---:B------:R-:W-:Y:S01]  /*6fb0*/  FFMA R14, R41.reuse, R53, R14 ;  /* 0x00000035290e7223 */ /* 0x040fe2000000000e */
[----:B------:R-:W-:Y:S02]  /*6fc0*/  HADD2.F32 R62, -RZ, R59.H1_H1 ;  /* 0x3000003bff3e7230 */ /* 0x000fe40000004100 */
[C---:B------:R-:W-:Y:S01]  /*6fd0*/  FMUL R18, R38.reuse, R22 ;  /* 0x0000001626127220 */ /* 0x040fe20000400000 */
[----:B------:R-:W-:Y:S02]  /*6fe0*/  HADD2.F32 R59, -RZ, R61.H0_H0 ;  /* 0x2000003dff3b7230 */ /* 0x000fe40000004100 */
[C---:B------:R-:W-:Y:S01]  /*6ff0*/  FFMA R19, R41.reuse, R58, R19 ;  /* 0x0000003a29137223 */ /* 0x040fe20000000013 */
[C---:B------:R-:W-:Y:S01]  /*7000*/  FMUL R23, R38.reuse, R23 ;  /* 0x0000001726177220 */ /* 0x040fe20000400000 */
[C---:B------:R-:W-:Y:S01]  /*7010*/  FFMA R16, R41.reuse, R55, R16 ;  /* 0x0000003729107223 */ /* 0x040fe20000000010 */
[C---:B------:R-:W-:Y:S01]  /*7020*/  FFMA R17, R41.reuse, R60, R17 ;  /* 0x0000003c29117223 */ /* 0x040fe20000000011 */
        /* <DEDUP_REMOVED lines=13> */
[--C-:B------:R-:W-:Y:S02]  /*7100*/  HADD2.F32 R67, -RZ, R40.reuse.H0_H0 ;  /* 0x20000028ff437230 */ /* 0x100fe40000004100 */
[C---:B------:R-:W-:Y:S01]  /*7110*/  FFMA R27, R41.reuse, R66, R27 ;  /* 0x00000042291b7223 */ /* 0x040fe2000000001b */
[C---:B------:R-:W-:Y:S01]  /*7120*/  FMUL R31, R38.reuse, R31 ;  /* 0x0000001f261f7220 */ /* 0x040fe20000400000 */
[C---:B------:R-:W-:Y:S01]  /*7130*/  FFMA R24, R41.reuse, R63, R24 ;  /* 0x0000003f29187223 */ /* 0x040fe20000000018 */
[----:B------:R-:W-:Y:S02]  /*7140*/  HADD2.F32 R40, -RZ, R40.H1_H1 ;  /* 0x30000028ff287230 */ /* 0x000fe40000004100 */
[C---:B------:R-:W-:Y:S01]  /*7150*/  FFMA R25, R41.reuse, R68, R25 ;  /* 0x0000004429197223 */ /* 0x040fe20000000019 */
[--C-:B------:R-:W-:Y:S02]  /*7160*/  HADD2.F32 R69, -RZ, R42.reuse.H0_H0 ;  /* 0x2000002aff457230 */ /* 0x100fe40000004100 */
[C---:B------:R-:W-:Y:S01]  /*7170*/  FFMA R26, R41.reuse, R65, R26 ;  /* 0x00000041291a7223 */ /* 0x040fe2000000001a */
[----:B------:R-:W-:Y:S02]  /*7180*/  HADD2.F32 R42, -RZ, R42.H1_H1 ;  /* 0x3000002aff2a7230 */ /* 0x000fe40000004100 */
[C---:B------:R-:W-:Y:S01]  /*7190*/  FMUL R30, R38.reuse, R34 ;  /* 0x00000022261e7220 */ /* 0x040fe20000400000 */
[----:B------:R-:W-:Y:S01]  /*71a0*/  FFMA R31, R41, R70, R31 ;  /* 0x00000046291f7223 */ /* 0x000fe2000000001f */
[----:B------:R-:W-:Y:S01]  /*71b0*/  FMUL R35, R38, R35 ;  /* 0x0000002326237220 */ /* 0x000fe20000400000 */
[----:B------:R-:W-:Y:S01]  /*71c0*/  F2FP.SATFINITE.E4M3.F32.PACK_AB_MERGE_C R110, R15, R10, RZ ;  /* 0x0000000a0f6e723e */ /* 0x000fe200048070ff */
[----:B------:R-:W-:Y:S01]  /*71d0*/  FFMA R28, R41, R67, R28 ;  /* 0x00000043291c7223 */ /* 0x000fe2000000001c */
[----:B------:R-:W-:Y:S01]  /*71e0*/  F2FP.SATFINITE.E4M3.F32.PACK_AB_MERGE_C R111, R19, R14, RZ ;  /* 0x0000000e136f723e */ /* 0x000fe200048070ff */
[C---:B------:R-:W-:Y:S01]  /*71f0*/  FFMA R29, R41.reuse, R40, R29 ;  /* 0x00000028291d7223 */ /* 0x040fe2000000001d */
[C---:B------:R-:W-:Y:S01]  /*7200*/  FFMA R30, R41.reuse, R69, R30 ;  /* 0x00000045291e7223 */ /* 0x040fe2000000001e */
[----:B------:R-:W-:Y:S01]  /*7210*/  FFMA R35, R41, R42, R35 ;  /* 0x0000002a29237223 */ /* 0x000fe20000000023 */
[----:B------:R-:W-:Y:S02]  /*7220*/  F2FP.SATFINITE.E4M3.F32.PACK_AB_MERGE_C R110, R9, R8, R110 ;  /* 0x00000008096e723e */ /* 0x000fe4000480706e */
[----:B------:R-:W-:Y:S02]  /*7230*/  F2FP.SATFINITE.E4M3.F32.PACK_AB_MERGE_C R111, R13, R12, R111 ;  /* 0x0000000c0d6f723e */ /* 0x000fe4000480706f */
[----:B------:R-:W-:Y:S02]  /*7240*/  F2FP.SATFINITE.E4M3.F32.PACK_AB_MERGE_C R112, R23, R18, RZ ;  /* 0x000000121770723e */ /* 0x000fe400048070ff */
[----:B------:R-:W-:Y:S01]  /*7250*/  F2FP.SATFINITE.E4M3.F32.PACK_AB_MERGE_C R113, R27, R22, RZ ;  /* 0x000000161b71723e */ /* 0x000fe200048070ff */
[----:B------:R1:W-:Y:S01]  /*7260*/  STS.128 [R88+UR44+0x4200], R108 ;  /* 0x0042006c58007988 */ /* 0x0003e20008000c2c */
[----:B------:R-:W-:Y:S02]  /*7270*/  F2FP.SATFINITE.E4M3.F32.PACK_AB_MERGE_C R106, R31, R26, RZ ;  /* 0x0000001a1f6a723e */ /* 0x000fe400048070ff */
[----:B------:R-:W-:Y:S02]  /*7280*/  F2FP.SATFINITE.E4M3.F32.PACK_AB_MERGE_C R107, R35, R30, RZ ;  /* 0x0000001e236b723e */ /* 0x000fe400048070ff */
[----:B------:R-:W-:Y:S02]  /*7290*/  F2FP.SATFINITE.E4M3.F32.PACK_AB_MERGE_C R112, R17, R16, R112 ;  /* 0x000000101170723e */ /* 0x000fe40004807070 */
[----:B------:R-:W-:Y:S02]  /*72a0*/  F2FP.SATFINITE.E4M3.F32.PACK_AB_MERGE_C R113, R21, R20, R113 ;  /* 0x000000141571723e */ /* 0x000fe40004807071 */
[----:B------:R-:W-:Y:S02]  /*72b0*/  F2FP.SATFINITE.E4M3.F32.PACK_AB_MERGE_C R114, R25, R24, R106 ;  /* 0x000000181972723e */ /* 0x000fe4000480706a */
[----:B------:R-:W-:Y:S02]  /*72c0*/  F2FP.SATFINITE.E4M3.F32.PACK_AB_MERGE_C R115, R29, R28, R107 ;  /* 0x0000001c1d73723e */ /* 0x000fe4000480706b */
[----:B------:R-:W-:Y:S02]  /*72d0*/  LEA R105, R95, UR44, 0x3 ;  /* 0x0000002c5f697c11 */ /* 0x000fe4000f8e18ff */
[----:B------:R-:W-:Y:S01]  /*72e0*/  @P6 SHF.L.U32 R106, R93, 0x1f, RZ ;  /* 0x0000001f5d6a6819 */ /* 0x000fe200000006ff */
[----:B------:R1:W-:Y:S01]  /*72f0*/  STS.128 [R100+0x4210], R112 ;  /* 0x0042107064007388 */ /* 0x0003e20000000c00 */
[----:B------:R-:W-:Y:S01]  /*7300*/  @!PT LDS RZ, [RZ] ;  /* 0x00000000fffff984 */ /* 0x000fe20000000800 */
[----:B------:R-:W-:Y:S01]  /*7310*/  @!PT LDS RZ, [RZ] ;  /* 0x00000000fffff984 */ /* 0x000fe20000000800 */
[----:B------:R-:W-:Y:S01]  /*7320*/  @!PT LDS RZ, [RZ] ;  /* 0x00000000fffff984 */ /* 0x000fe20000000800 */
[----:B------:R-:W-:Y:S01]  /*7330*/  @!PT LDS RZ, [RZ] ;  /* 0x00000000fffff984 */ /* 0x000fe20000000800 */
[----:B------:R2:W-:Y:S07]  /*7340*/  MEMBAR.ALL.CTA ;  /* 0x0000000000007992 */ /* 0x0005ee0000008000 */
[----:B--2---:R-:W2:Y:S02]  /*7350*/  FENCE.VIEW.ASYNC.S ;  /* 0x00000000000073c6 */ /* 0x004ea40000000000 */
[----:B--2---:R-:W-:Y:S06]  /*7360*/  BAR.SYNC.DEFER_BLOCKING 0x1, 0x80 ;  /* 0x0042000000007b1d */ /* 0x004fec0000010000 */
[----:B------:R-:W-:Y:S05]  /*7370*/  @P0 BRA `(.L_x_113) ;  /* 0x0000000000280947 */ /* 0x000fea0003800000 */
[----:B------:R-:W-:Y:S01]  /*7380*/  UIADD3 UR4, UPT, UPT, UR44, 0x4200, URZ ;  /* 0x000042002c047890 */ /* 0x000fe2000fffe0ff */
[----:B------:R-:W-:Y:S05]  /*7390*/  UMOV UR51, UR36 ;  /* 0x0000002400337c82 */ /* 0x000fea0008000000 */
[----:B------:R-:W-:Y:S01]  /*73a0*/  MOV R98, UR4 ;  /* 0x0000000400627c02 */ /* 0x000fe20008000f00 */
[----:B------:R-:W-:Y:S03]  /*73b0*/  UIADD3 UR4, UP0, UPT, UR60, 0x680, URZ ;  /* 0x000006803c047890 */ /* 0x000fe6000ff1e0ff */
[----:B------:R-:W-:Y:S01]  /*73c0*/  R2UR UR48, R98 ;  /* 0x00000000623072ca */ /* 0x000fe200000e0000 */
[----:B------:R-:W-:Y:S11]  /*73d0*/  UIADD3.X UR5, UPT, UPT, URZ, UR61, URZ, UP0, !UPT ;  /* 0x0000003dff057290 */ /* 0x000ff600087fe4ff */
[----:B------:R-:W-:Y:S01]  /*73e0*/  @!UPT UIADD3 URZ, UPT, UPT, URZ, URZ, URZ ;  /* 0x000000fffffff290 */ /* 0x000fe2000fffe0ff */
[----:B------:R2:W-:Y:S01]  /*73f0*/  UTMASTG.3D [UR48], [UR4] ;  /* 0x00000030040073b5 */ /* 0x0005e20008010000 */
[----:B------:R0:W-:Y:S01]  /*7400*/  UTMACMDFLUSH ;  /* 0x00000000000079b7 */ /* 0x0001e20000000000 */
[----:B--2---:R-:W-:Y:S04]  /*7410*/  DEPBAR.LE SB0, 0x1 ;  /* 0x000080400000791a */ /* 0x004fe80000000000 */
.L_x_113:
[----:B------:R-:W-:Y:S05]  /*7420*/  BSYNC.RECONVERGENT B0 ;  /* 0x0000000000007941 */ /* 0x000fea0003800200 */
.L_x_112:
[----:B------:R-:W-:Y:S06]  /*7430*/  BAR.SYNC.DEFER_BLOCKING 0x1, 0x80 ;  /* 0x0042000000007b1d */ /* 0x000fec0000010000 */
[----:B------:R-:W2:Y:S01]  /*7440*/  @P6 SYNCS.PHASECHK.TRANS64.TRYWAIT P0, [R105+URZ+0xa0], R106 ;  /* 0x0000a06a690065a7 */ /* 0x000ea200080011ff */
[----:B------:R-:W-:Y:S01]  /*7450*/  BSSY B1, `(.L_x_114) ;  /* 0x0000020000017945 */ /* 0x000fe20003800000 */
[----:B--2---:R-:W-:Y:S03]  /*7460*/  @P6 SEL R101, RZ, 0x1, !P0 ;  /* 0x00000001ff656807 */ /* 0x004fe60004000000 */
[----:B------:R-:W-:Y:S05]  /*7470*/  @!P6 BRA `(.L_x_115) ;  /* 0x000000000074e947 */ /* 0x000fea0003800000 */
[----:B------:R-:W-:Y:S01]  /*7480*/  ISETP.NE.AND P1, PT, R102, RZ, PT ;  /* 0x000000ff6600720c */ /* 0x000fe20003f25270 */
[----:B------:R-:W2:Y:S01]  /*7490*/  S2R R0, SR_CgaCtaId ;  /* 0x0000000000007919 */ /* 0x000ea20000008800 */
[----:B------:R-:W-:Y:S01]  /*74a0*/  ISETP.NE.AND P0, PT, R101, RZ, PT ;  /* 0x000000ff6500720c */ /* 0x000fe20003f05270 */
[----:B------:R-:W-:Y:S10]  /*74b0*/  BSSY B0, `(.L_x_116) ;  /* 0x0000008000007945 */ /* 0x000ff40003800000 */
[----:B------:R-:W-:Y:S05]  /*74c0*/  @P1 IMAD R2, R95, 0x1000, R88 ;  /* 0x000010005f021824 */ /* 0x000fea00078e0258 */
[----:B------:R-:W-:Y:S05]  /*74d0*/  @P1 IADD3 R3, PT, PT, R2, UR44, RZ ;  /* 0x0000002c02031c10 */ /* 0x000fea000fffe0ff */
[----:B------:R-:W-:Y:S01]  /*74e0*/  @P1 IMAD.IADD R3, R3, 0x1, R104 ;  /* 0x0000000103031824 */ /* 0x000fe200078e0268 */
[----:B------:R-:W-:Y:S06]  /*74f0*/  @P0 BRA `(.L_x_117) ;  /* 0x00000000000c0947 */ /* 0x000fec0003800000 */
[----:B------:R-:W-:Y:S04]  /*7500*/  SHF.L.U32 R4, R93, 0x1f, RZ ;  /* 0x0000001f5d047819 */ /* 0x000fe800000006ff */
[----:B------:R-:W3:Y:S02]  /*7510*/  SYNCS.PHASECHK.TRANS64.TRYWAIT P0, [R105+URZ+0xa0], R4 ;  /* 0x0000a004690075a7 */ /* 0x000ee400080011ff */
[----:B---3--:R-:W-:Y:S05]  /*7520*/  @!P0 BRA `(.L_x_118) ;  /* 0x0000003400508947 */ /* 0x008fea0003800000 */
.L_x_117:
[----:B------:R-:W-:Y:S05]  /*7530*/  BSYNC B0 ;  /* 0x0000000000007941 */ /* 0x000fea0003800000 */
.L_x_116:
[----:B------:R-:W-:Y:S01]  /*7540*/  ISETP.NE.AND P0, PT, R102, RZ, PT ;  /* 0x000000ff6600720c */ /* 0x000fe20003f05270 */
[----:B---3--:R-:W-:Y:S02]  /*7550*/  VIADD R105, R105, 0xc0 ;  /* 0x000000c069697836 */ /* 0x008fe40000000000 */
[----:B------:R-:W-:Y:S03]  /*7560*/  VIADD R95, R95, 0x1 ;  /* 0x000000015f5f7836 */ /* 0x000fe60000000000 */
[----:B--2---:R-:W-:Y:S07]  /*7570*/  PRMT R0, R0, 0x654, R105 ;  /* 0x0000065400007816 */ /* 0x004fee0000000069 */
[----:B------:R2:W3:Y:S04]  /*7580*/  @P0 LDS.128 R72, [R2+UR44+0x200] ;  /* 0x0002002c02480984 */ /* 0x0004e80008000c00 */
[----:B------:R2:W4:Y:S01]  /*7590*/  @P0 LDS.128 R76, [R3+0x210] ;  /* 0x00021000034c0984 */ /* 0x0005220000000c00 */
        /* <DEDUP_REMOVED lines=10> */
[----:B--23--:R-:W-:Y:S02]  /*7640*/  LOP3.LUT R93, R93, R0, RZ, 0x3c, !PT ;  /* 0x000000005d5d7212 */ /* 0x00cfe400078e3cff */
.L_x_115:
[----:B------:R-:W-:Y:S05]  /*7650*/  BSYNC B1 ;  /* 0x0000000000017941 */ /* 0x000fea0003800000 */
.L_x_114:
[----:B------:R-:W-:Y:S05]  /*7660*/  VIADD R3, R39, 0x40 ;  /* 0x0000004027037836 */ /* 0x000fea0000000000 */
[----:B------:R-:W-:Y:S04]  /*7670*/  SHF.R.U32.HI R3, RZ, 0x15, R3 ;  /* 0x00000015ff037819 */ /* 0x000fe80000011603 */
[----:B------:R-:W-:Y:S11]  /*7680*/  LOP3.LUT P0, RZ, R3, 0x3, R90, 0x48, !PT ;  /* 0x0000000303ff7812 */ /* 0x000ff6000780485a */
[----:B------:R-:W-:Y:S02]  /*7690*/  @!UPT UIADD3 URZ, UPT, UPT, URZ, URZ, URZ ;  /* 0x000000fffffff290 */ /* 0x000fe4000fffe0ff */
[----:B------:R-:W-:Y:S05]  /*76a0*/  @!P0 BRA `(.L_x_119) ;  /* 0x0000000000408947 */ /* 0x000fea0003800000 */
[----:B------:R-:W2:Y:S01]  /*76b0*/  LDCU.64 UR8, c[0x4][0x78] ;  /* 0x01000f00ff0877ac */ /* 0x000ea20008000a00 */
[----:B------:R-:W-:Y:S01]  /*76c0*/  MOV R3, 0x0 ;  /* 0x0000000000037802 */ /* 0x000fe20000000f00 */
[----:B------:R-:W-:Y:S02]  /*76d0*/  HFMA2 R12, -RZ, RZ, 0, 5.9604644775390625e-08 ;  /* 0x00000001ff0c7431 */ /* 0x000fe400000001ff */
[----:B------:R-:W-:Y:S02]  /*76e0*/  IMAD.MOV.U32 R8, RZ, RZ, 0x192 ;  /* 0x00000192ff087424 */ /* 0x000fe400078e00ff */
[----:B------:R-:W-:Y:S01]  /*76f0*/  IMAD.MOV.U32 R13, RZ, RZ, RZ ;  /* 0x000000ffff0d7224 */ /* 0x000fe200078e00ff */
[----:B------:R-:W3:Y:S01]  /*7700*/  LDCU.64 UR6, c[0x4][0x80] ;  /* 0x01001000ff0677ac */ /* 0x000ee20008000a00 */
[----:B------:R-:W1:Y:S01]  /*7710*/  LDC.64 R2, c[0x4][R3] ;  /* 0x0100000003027b82 */ /* 0x000e620000000a00 */
[----:B------:R-:W5:Y:S01]  /*7720*/  LDCU.64 UR4, c[0x4][0x18] ;  /* 0x01000300ff0477ac */ /* 0x000f620008000a00 */
[----:B--2---:R-:W-:Y:S01]  /*7730*/  MOV R5, UR9 ;  /* 0x0000000900057c02 */ /* 0x004fe20008000f00 */
[----:B------:R-:W-:Y:S01]  /*7740*/  IMAD.U32 R4, RZ, RZ, UR8 ;  /* 0x00000008ff047e24 */ /* 0x000fe2000f8e00ff */
[----:B---3--:R-:W-:Y:S01]  /*7750*/  MOV R7, UR7 ;  /* 0x0000000700077c02 */ /* 0x008fe20008000f00 */
[----:B------:R-:W-:Y:S01]  /*7760*/  IMAD.U32 R6, RZ, RZ, UR6 ;  /* 0x00000006ff067e24 */ /* 0x000fe2000f8e00ff */
[----:B-----5:R-:W-:Y:S01]  /*7770*/  MOV R11, UR5 ;  /* 0x00000005000b7c02 */ /* 0x020fe20008000f00 */
[----:B------:R-:W-:Y:S02]  /*7780*/  IMAD.U32 R10, RZ, RZ, UR4 ;  /* 0x00000004ff0a7e24 */ /* 0x000fe4000f8e00ff */
[----:B------:R-:W-:Y:S07]  /*7790*/  LEPC R20, `(.L_x_119) ;  /* 0x000000001014794e */ /* 0x000fee0000000000 */
[----:B-1--4-:R-:W-:Y:S05]  /*77a0*/  CALL.ABS.NOINC R2 ;  /* 0x0000000002007343 */ /* 0x012fea0003c00000 */
.L_x_119:
        /* <DEDUP_REMOVED lines=14> */
[----:B------:R-:W-:Y:S01]  /*7890*/  F2FP.F16.E4M3.UNPACK_B R54, R75 ;  /* 0x0000004bff36723e */ /* 0x000fe200020006ff */
[----:B------:R-:W-:Y:S01]  /*78a0*/  LDTM.16dp32bit_t0_t15.x32 R4, tmem[UR4+0x40] ;  /* 0x00004004000479ee */ /* 0x000fe20008a80000 */
[----:B------:R-:W2:Y:S01]  /*78b0*/  LDTM.16dp32bit_t16_t31.x32 R4, tmem[UR4+0x60] ;  /* 0x00006004000479ee */ /* 0x000ea20008aa0000 */
[----:B------:R-:W-:Y:S01]  /*78c0*/  HADD2.F32 R46, -RZ, R46.H1_H1 ;  /* 0x3000002eff2e7230 */ /* 0x000fe20000004100 */
[----:B----4-:R-:W-:Y:S01]  /*78d0*/  F2FP.F16.E4M3.UNPACK_B R58, R76 ;  /* 0x0000004cff3a723e */ /* 0x010fe200020006ff */
[--C-:B------:R-:W-:Y:S01]  /*78e0*/  HADD2.F32 R49, -RZ, R50.reuse.H0_H0 ;  /* 0x20000032ff317230 */ /* 0x100fe20000004100 */
[----:B------:R-:W-:Y:S01]  /*78f0*/  F2FP.F16.E4M3.UNPACK_B R62, R77 ;  /* 0x0000004dff3e723e */ /* 0x000fe200020006ff */
[----:B------:R-:W-:Y:S01]  /*7900*/  HADD2.F32 R50, -RZ, R50.H1_H1 ;  /* 0x30000032ff327230 */ /* 0x000fe20000004100 */
[----:B------:R-:W-:Y:S01]  /*7910*/  F2FP.F16.E4M3.UNPACK_B R66, R78 ;  /* 0x0000004eff42723e */ /* 0x000fe200020006ff */
[--C-:B------:R-:W-:Y:S01]  /*7920*/  HADD2.F32 R53, -RZ, R54.reuse.H0_H0 ;  /* 0x20000036ff357230 */ /* 0x100fe20000004100 */
[----:B------:R-:W-:Y:S01]  /*7930*/  F2FP.F16.E4M3.UNPACK_B R70, R79 ;  /* 0x0000004fff46723e */ /* 0x000fe200020006ff */
[----:B------:R-:W-:Y:S01]  /*7940*/  HADD2.F32 R54, -RZ, R54.H1_H1 ;  /* 0x30000036ff367230 */ /* 0x000fe20000004100 */
[----:B------:R-:W-:Y:S01]  /*7950*/  F2FP.F16.E4M3.UNPACK_B R56, R75.H1 ;  /* 0x0000004bff38723e */ /* 0x000fe200030006ff */
[--C-:B------:R-:W-:Y:S01]  /*7960*/  HADD2.F32 R57, -RZ, R58.reuse.H0_H0 ;  /* 0x2000003aff397230 */ /* 0x100fe20000004100 */
[----:B------:R-:W-:Y:S01]  /*7970*/  F2FP.F16.E4M3.UNPACK_B R60, R76.H1 ;  /* 0x0000004cff3c723e */ /* 0x000fe200030006ff */
[----:B------:R-:W-:Y:S01]  /*7980*/  HADD2.F32 R58, -RZ, R58.H1_H1 ;  /* 0x3000003aff3a7230 */ /* 0x000fe20000004100 */
[----:B------:R-:W-:Y:S01]  /*7990*/  F2FP.F16.E4M3.UNPACK_B R64, R77.H1 ;  /* 0x0000004dff40723e */ /* 0x000fe200030006ff */
[--C-:B------:R-:W-:Y:S01]  /*79a0*/  HADD2.F32 R61, -RZ, R62.reuse.H0_H0 ;  /* 0x2000003eff3d7230 */ /* 0x100fe20000004100 */
[----:B------:R-:W-:Y:S01]  /*79b0*/  F2FP.F16.E4M3.UNPACK_B R68, R78.H1 ;  /* 0x0000004eff44723e */ /* 0x000fe200030006ff */
[----:B------:R-:W-:Y:S01]  /*79c0*/  HADD2.F32 R62, -RZ, R62.H1_H1 ;  /* 0x3000003eff3e7230 */ /* 0x000fe20000004100 */
[----:B------:R-:W-:Y:S01]  /*79d0*/  ISETP.NE.AND P0, PT, R99, RZ, PT ;  /* 0x000000ff6300720c */ /* 0x000fe20003f05270 */
[--C-:B------:R-:W-:Y:S01]  /*79e0*/  HADD2.F32 R65, -RZ, R66.reuse.H0_H0 ;  /* 0x20000042ff417230 */ /* 0x100fe20000004100 */
[----:B------:R-:W-:Y:S01]  /*79f0*/  ISETP.NE.AND P6, PT, R103, RZ, PT ;  /* 0x000000ff6700720c */ /* 0x000fe20003fc5270 */
[----:B------:R-:W-:Y:S02]  /*7a00*/  HADD2.F32 R66, -RZ, R66.H1_H1 ;  /* 0x30000042ff427230 */ /* 0x000fe40000004100 */
[--C-:B------:R-:W-:Y:S02]  /*7a10*/  HADD2.F32 R69, -RZ, R70.reuse.H0_H0 ;  /* 0x20000046ff457230 */ /* 0x100fe40000004100 */
[C---:B--2---:R-:W-:Y:S01]  /*7a20*/  FMUL R0, R38.reuse, R4 ;  /* 0x0000000426007220 */ /* 0x044fe20000400000 */
[C---:B------:R-:W-:Y:S01]  /*7a30*/  FMUL R2, R38.reuse, R5 ;  /* 0x0000000526027220 */ /* 0x040fe20000400000 */
[C---:B------:R-:W-:Y:S01]  /*7a40*/  FMUL R4, R38.reuse, R8 ;  /* 0x0000000826047220 */ /* 0x040fe20000400000 */
[C---:B------:R-:W-:Y:S01]  /*7a50*/  FMUL R5, R38.reuse, R9 ;  /* 0x0000000926057220 */ /* 0x040fe20000400000 */
[C---:B------:R-:W-:Y:S01]  /*7a60*/  FFMA R0, R41.reuse, R40, R0 ;  /* 0x0000002829007223 */ /* 0x040fe20000000000 */
[C---:B------:R-:W-:Y:S01]  /*7a70*/  FFMA R2, R41.reuse, R43, R2 ;  /* 0x0000002b29027223 */ /* 0x040fe20000000002 */
        /* <DEDUP_REMOVED lines=10> */
[----:B------:R-:W-:Y:S02]  /*7b20*/  HADD2.F32 R70, -RZ, R70.H1_H1 ;  /* 0x30000046ff467230 */ /* 0x000fe40000004100 */
[C---:B------:R-:W-:Y:S01]  /*7b30*/  FMUL R28, R38.reuse, R32 ;  /* 0x00000020261c7220 */ /* 0x040fe20000400000 */
[C---:B------:R-:W-:Y:S01]  /*7b40*/  FMUL R29, R38.reuse, R33 ;  /* 0x00000021261d7220 */ /* 0x040fe20000400000 */
[C---:B------:R-:W-:Y:S01]  /*7b50*/  FMUL R3, R38.reuse, R6 ;  /* 0x0000000626037220 */ /* 0x040fe20000400000 */
[C---:B------:R-:W-:Y:S01]  /*7b60*/  FMUL R7, R38.reuse, R7 ;  /* 0x0000000726077220 */ /* 0x040fe20000400000 */
[--C-:B------:R-:W-:Y:S02]  /*7b70*/  HADD2.F32 R47, -RZ, R48.reuse.H0_H0 ;  /* 0x20000030ff2f7230 */ /* 0x100fe40000004100 */
[C---:B------:R-:W-:Y:S01]  /*7b80*/  FMUL R6, R38.reuse, R10 ;  /* 0x0000000a26067220 */ /* 0x040fe20000400000 */
[C---:B------:R-:W-:Y:S01]  /*7b90*/  FFMA R3, R41.reuse, R42, R3 ;  /* 0x0000002a29037223 */ /* 0x040fe20000000003 */
[----:B------:R-:W-:Y:S02]  /*7ba0*/  HADD2.F32 R48, -RZ, R48.H1_H1 ;  /* 0x30000030ff307230 */ /* 0x000fe40000004100 */
[C---:B------:R-:W-:Y:S01]  /*7bb0*/  FFMA R7, R41.reuse, R44, R7 ;  /* 0x0000002c29077223 */ /* 0x040fe20000000007 */
[C---:B------:R-:W-:Y:S01]  /*7bc0*/  FFMA R4, R41.reuse, R45, R4 ;  /* 0x0000002d29047223 */ /* 0x040fe20000000004 */
[C---:B------:R-:W-:Y:S01]  /*7bd0*/  FFMA R5, R41.reuse, R46, R5 ;  /* 0x0000002e29057223 */ /* 0x040fe20000000005 */
[----:B------:R-:W-:Y:S01]  /*7be0*/  FFMA R6, R41, R47, R6 ;  /* 0x0000002f29067223 */ /* 0x000fe20000000006 */
[----:B------:R-:W-:Y:S01]  /*7bf0*/  FMUL R11, R38, R11 ;  /* 0x0000000b260b7220 */ /* 0x000fe20000400000 */
[----:B------:R-:W-:Y:S01]  /*7c00*/  F2FP.F16.E4M3.UNPACK_B R40, R79.H1 ;  /* 0x0000004fff28723e */ /* 0x000fe200030006ff */
[--C-:B------:R-:W-:Y:S01]  /*7c10*/  HADD2.F32 R51, -RZ, R52.reuse.H0_H0 ;  /* 0x20000034ff337230 */ /* 0x100fe20000004100 */
[----:B------:R-:W-:Y:S01]  /*7c20*/  F2FP.SATFINITE.E4M3.F32.PACK_AB_MERGE_C R105, R7, R3, RZ ;  /* 0x000000030769723e */ /* 0x000fe200048070ff */
[C---:B------:R-:W-:Y:S01]  /*7c30*/  FFMA R11, R41.reuse, R48, R11 ;  /* 0x00000030290b7223 */ /* 0x040fe2000000000b */
[C---:B------:R-:W-:Y:S01]  /*7c40*/  FFMA R8, R41.reuse, R49, R8 ;  /* 0x0000003129087223 */ /* 0x040fe20000000008 */
[----:B------:R-:W-:Y:S01]  /*7c50*/  FFMA R9, R41, R50, R9 ;  /* 0x0000003229097223 */ /* 0x000fe20000000009 */
[----:B-1----:R-:W-:Y:S01]  /*7c60*/  F2FP.SATFINITE.E4M3.F32.PACK_AB_MERGE_C R108, R2, R0, R105 ;  /* 0x00000000026c723e */ /* 0x002fe20004807069 */
[----:B------:R-:W-:Y:S01]  /*7c70*/  HADD2.F32 R52, -RZ, R52.H1_H1 ;  /* 0x30000034ff347230 */ /* 0x000fe20000004100 */
[----:B------:R-:W-:Y:S01]  /*7c80*/  F2FP.SATFINITE.E4M3.F32.PACK_AB_MERGE_C R109, R11, R6, RZ ;  /* 0x000000060b6d723e */ /* 0x000fe200048070ff */
[C---:B------:R-:W-:Y:S01]  /*7c90*/  FMUL R10, R38.reuse, R14 ;  /* 0x0000000e260a7220 */ /* 0x040fe20000400000 */
[C---:B------:R-:W-:Y:S01]  /*7ca0*/  FMUL R15, R38.reuse, R15 ;  /* 0x0000000f260f7220 */ /* 0x040fe20000400000 */
[--C-:B------:R-:W-:Y:S01]  /*7cb0*/  HADD2.F32 R55, -RZ, R56.reuse.H0_H0 ;  /* 0x20000038ff377230 */ /* 0x100fe20000004100 */
[----:B------:R-:W-:Y:S01]  /*7cc0*/  F2FP.SATFINITE.E4M3.F32.PACK_AB_MERGE_C R109, R5, R4, R109 ;  /* 0x00000004056d723e */ /* 0x000fe2000480706d */
[C---:B------:R-:W-:Y:S01]  /*7cd0*/  FFMA R10, R41.reuse, R51, R10 ;  /* 0x00000033290a7223 */ /* 0x040fe2000000000a */
[C---:B------:R-:W-:Y:S01]  /*7ce0*/  FFMA R15, R41.reuse, R52, R15 ;  /* 0x00000034290f7223 */ /* 0x040fe2000000000f */
[C---:B------:R-:W-:Y:S01]  /*7cf0*/  FFMA R12, R41.reuse, R53, R12 ;  /* 0x00000035290c7223 */ /* 0x040fe2000000000c */
[C---:B------:R-:W-:Y:S01]  /*7d00*/  FFMA R13, R41.reuse, R54, R13 ;  /* 0x00000036290d7223 */ /* 0x040fe2000000000d */
[----:B------:R-:W-:Y:S02]  /*7d10*/  HADD2.F32 R56, -RZ, R56.H1_H1 ;  /* 0x30000038ff387230 */ /* 0x000fe40000004100 */
[C---:B------:R-:W-:Y:S01]  /*7d20*/  FMUL R14, R38.reuse, R18 ;  /* 0x00000012260e7220 */ /* 0x040fe20000400000 */
[C---:B------:R-:W-:Y:S01]  /*7d30*/  FMUL R19, R38.reuse, R19 ;  /* 0x0000001326137220 */ /* 0x040fe20000400000 */
[--C-:B------:R-:W-:Y:S02]  /*7d40*/  HADD2.F32 R59, -RZ, R60.reuse.H0_H0 ;  /* 0x2000003cff3b7230 */ /* 0x100fe40000004100 */
[C---:B------:R-:W-:Y:S01]  /*7d50*/  FMUL R18, R38.reuse, R22 ;  /* 0x0000001626127220 */ /* 0x040fe20000400000 */
[C---:B------:R-:W-:Y:S01]  /*7d60*/  FFMA R14, R41.reuse, R55, R14 ;  /* 0x00000037290e7223 */ /* 0x040fe2000000000e */
[----:B------:R-:W-:Y:S02]  /*7d70*/  HADD2.F32 R60, -RZ, R60.H1_H1 ;  /* 0x3000003cff3c7230 */ /* 0x000fe40000004100 */
        /* <DEDUP_REMOVED lines=54> */
[----:B------:R-:W-:Y:S02]  /*80e0*/  UIADD3 UR4, UP0, UPT, UR60, 0x680, URZ ;  /* 0x000006803c047890 */ /* 0x000fe4000ff1e0ff */
[----:B------:R-:W-:Y:S02]  /*80f0*/  UIADD3 UR9, UPT, UPT, UR49, 0x40, URZ ;  /* 0x0000004031097890 */ /* 0x000fe4000fffe0ff */
[----:B------:R-:W-:Y:S02]  /*8100*/  UIADD3 UR8, UPT, UPT, UR44, 0x5200, URZ ;  /* 0x000052002c087890 */ /* 0x000fe4000fffe0ff */
[----:B------:R-:W-:Y:S01]  /*8110*/  UIADD3.X UR5, UPT, UPT, URZ, UR61, URZ, UP0, !UPT ;  /* 0x0000003dff057290 */ /* 0x000fe200087fe4ff */
[----:B------:R-:W-:Y:S01]  /*8120*/  UMOV UR10, UR50 ;  /* 0x00000032000a7c82 */ /* 0x000fe20008000000 */
[----:B------:R-:W-:Y:S07]  /*8130*/  UMOV UR11, UR36 ;  /* 0x00000024000b7c82 */ /* 0x000fee0008000000 */
[----:B------:R2:W-:Y:S01]  /*8140*/  UTMASTG.3D [UR8], [UR4] ;  /* 0x00000008040073b5 */ /* 0x0005e20008010000 */
[----:B------:R0:W-:Y:S01]  /*8150*/  UTMACMDFLUSH ;  /* 0x00000000000079b7 */ /* 0x0001e20000000000 */
[----:B--2---:R-:W-:Y:S04]  /*8160*/  DEPBAR.LE SB0, 0x1 ;  /* 0x000080400000791a */ /* 0x004fe80000000000 */
.L_x_121:
[----:B------:R-:W-:Y:S05]  /*8170*/  BSYNC.RECONVERGENT B0 ;  /* 0x0000000000007941 */ /* 0x000fea0003800200 */
.L_x_120:
        /* <DEDUP_REMOVED lines=16> */
.L_x_125:
[----:B------:R-:W-:Y:S05]  /*8280*/  BSYNC B0 ;  /* 0x0000000000007941 */ /* 0x000fea0003800000 */
.L_x_124:
        /* <DEDUP_REMOVED lines=17> */
.L_x_123:
[----:B------:R-:W-:Y:S05]  /*83a0*/  BSYNC B1 ;  /* 0x0000000000017941 */ /* 0x000fea0003800000 */
.L_x_122:
        /* <DEDUP_REMOVED lines=21> */
.L_x_127:
        /* <DEDUP_REMOVED lines=18> */
[----:B------:R-:W-:Y:S01]  /*8620*/  ISETP.NE.AND P6, PT, R103, RZ, PT ;  /* 0x000000ff6700720c */ /* 0x000fe20003fc5270 */
[--C-:B------:R-:W-:Y:S01]  /*8630*/  HADD2.F32 R49, -RZ, R50.reuse.H0_H0 ;  /* 0x20000032ff317230 */ /* 0x100fe20000004100 */
[----:B----4-:R-:W-:Y:S01]  /*8640*/  F2FP.F16.E4M3.UNPACK_B R58, R76 ;  /* 0x0000004cff3a723e */ /* 0x010fe200020006ff */
[----:B------:R-:W-:Y:S01]  /*8650*/  HADD2.F32 R50, -RZ, R50.H1_H1 ;  /* 0x30000032ff327230 */ /* 0x000fe20000004100 */
[----:B------:R-:W-:Y:S01]  /*8660*/  F2FP.F16.E4M3.UNPACK_B R62, R77 ;  /* 0x0000004dff3e723e */ /* 0x000fe200020006ff */
[--C-:B------:R-:W-:Y:S01]  /*8670*/  HADD2.F32 R53, -RZ, R54.reuse.H0_H0 ;  /* 0x20000036ff357230 */ /* 0x100fe20000004100 */
[----:B------:R-:W-:Y:S01]  /*8680*/  F2FP.F16.E4M3.UNPACK_B R66, R78 ;  /* 0x0000004eff42723e */ /* 0x000fe200020006ff */
[----:B------:R-:W-:Y:S01]  /*8690*/  HADD2.F32 R54, -RZ, R54.H1_H1 ;  /* 0x30000036ff367230 */ /* 0x000fe20000004100 */
[----:B------:R-:W-:Y:S01]  /*86a0*/  F2FP.F16.E4M3.UNPACK_B R70, R79 ;  /* 0x0000004fff46723e */ /* 0x000fe200020006ff */
[--C-:B------:R-:W-:Y:S01]  /*86b0*/  HADD2.F32 R57, -RZ, R58.reuse.H0_H0 ;  /* 0x2000003aff397230 */ /* 0x100fe20000004100 */
[----:B------:R-:W-:Y:S01]  /*86c0*/  F2FP.F16.E4M3.UNPACK_B R56, R75.H1 ;  /* 0x0000004bff38723e */ /* 0x000fe200030006ff */
[----:B------:R-:W-:Y:S01]  /*86d0*/  HADD2.F32 R58, -RZ, R58.H1_H1 ;  /* 0x3000003aff3a7230 */ /* 0x000fe20000004100 */
[----:B------:R-:W-:Y:S01]  /*86e0*/  F2FP.F16.E4M3.UNPACK_B R60, R76.H1 ;  /* 0x0000004cff3c723e */ /* 0x000fe200030006ff */
[--C-:B------:R-:W-:Y:S01]  /*86f0*/  HADD2.F32 R61, -RZ, R62.reuse.H0_H0 ;  /* 0x2000003eff3d7230 */ /* 0x100fe20000004100 */
[----:B------:R-:W-:Y:S01]  /*8700*/  F2FP.F16.E4M3.UNPACK_B R64, R77.H1 ;  /* 0x0000004dff40723e */ /* 0x000fe200030006ff */
[----:B------:R-:W-:Y:S01]  /*8710*/  HADD2.F32 R62, -RZ, R62.H1_H1 ;  /* 0x3000003eff3e7230 */ /* 0x000fe20000004100 */
[----:B------:R-:W-:Y:S01]  /*8720*/  F2FP.F16.E4M3.UNPACK_B R68, R78.H1 ;  /* 0x0000004eff44723e */ /* 0x000fe200030006ff */
        /* <DEDUP_REMOVED lines=112> */
[----:B------:R-:W-:Y:S02]  /*8e30*/  UIADD3 UR4, UPT, UPT, UR44, 0x4200, URZ ;  /* 0x000042002c047890 */ /* 0x000fe4000fffe0ff */
[----:B------:R-:W-:Y:S01]  /*8e40*/  UIADD3 UR9, UPT, UPT, UR49, 0x80, URZ ;  /* 0x0000008031097890 */ /* 0x000fe2000fffe0ff */
[----:B------:R-:W-:Y:S01]  /*8e50*/  UMOV UR10, UR50 ;  /* 0x00000032000a7c82 */ /* 0x000fe20008000000 */
[----:B------:R-:W-:Y:S02]  /*8e60*/  UMOV UR11, UR36 ;  /* 0x00000024000b7c82 */ /* 0x000fe40008000000 */
        /* <DEDUP_REMOVED lines=8> */
.L_x_129:
[----:B------:R-:W-:Y:S05]  /*8ef0*/  BSYNC.RECONVERGENT B0 ;  /* 0x0000000000007941 */ /* 0x000fea0003800200 */
.L_x_128:
        /* <DEDUP_REMOVED lines=16> */
.L_x_133:
[----:B------:R-:W-:Y:S05]  /*9000*/  BSYNC B0 ;  /* 0x0000000000007941 */ /* 0x000fea0003800000 */
.L_x_132:
        /* <DEDUP_REMOVED lines=17> */
.L_x_131:
[----:B------:R-:W-:Y:S05]  /*9120*/  BSYNC B1 ;  /* 0x0000000000017941 */ /* 0x000fea0003800000 */
.L_x_130:
        /* <DEDUP_REMOVED lines=21> */
.L_x_135:
[----:B------:R-:W-:Y:S01]  /*9280*/  ISETP.NE.AND P0, PT, R99, RZ, PT ;  /* 0x000000ff6300720c */ /* 0x000fe20003f05270 */
[----:B------:R-:W-:Y:S05]  /*9290*/  WARPSYNC.ALL ;  /* 0x0000000000007948 */ /* 0x000fea0003800000 */
[----:B------:R-:W-:Y:S01]  /*92a0*/  R2UR UR4, R39 ;  /* 0x00000000270472ca */ /* 0x000fe200000e0000 */
[----:B------:R-:W2:Y:S01]  /*92b0*/  S2UR UR6, SR_CgaCtaId ;  /* 0x00000000000679c3 */ /* 0x000ea20000008800 */
[-C--:B------:R-:W-:Y:S01]  /*92c0*/  F2FP.F16.E4M3.UNPACK_B R42, R72.reuse ;  /* 0x00000048ff2a723e */ /* 0x080fe200020006ff */
[----:B------:R-:W-:Y:S01]  /*92d0*/  BSSY.RECONVERGENT B0, `(.L_x_136) ;  /* 0x000009b000007945 */ /* 0x000fe20003800200 */
[----:B------:R-:W-:Y:S02]  /*92e0*/  F2FP.F16.E4M3.UNPACK_B R72, R72.H1 ;  /* 0x00000048ff48723e */ /* 0x000fe400030006ff */
[-C--:B------:R-:W-:Y:S01]  /*92f0*/  F2FP.F16.E4M3.UNPACK_B R46, R73.reuse ;  /* 0x00000049ff2e723e */ /* 0x080fe200020006ff */
[--C-:B------:R-:W-:Y:S01]  /*9300*/  HADD2.F32 R40, -RZ, R42.reuse.H0_H0 ;  /* 0x2000002aff287230 */ /* 0x100fe20000004100 */
[----:B------:R-:W-:Y:S01]  /*9310*/  F2FP.F16.E4M3.UNPACK_B R73, R73.H1 ;  /* 0x00000049ff49723e */ /* 0x000fe200030006ff */
[----:B------:R-:W-:Y:S01]  /*9320*/  HADD2.F32 R42, -RZ, R42.H1_H1 ;  /* 0x3000002aff2a7230 */ /* 0x000fe20000004100 */
[-C--:B------:R-:W-:Y:S01]  /*9330*/  F2FP.F16.E4M3.UNPACK_B R50, R74.reuse ;  /* 0x0000004aff32723e */ /* 0x080fe200020006ff */
[----:B------:R-:W-:Y:S01]  /*9340*/  HADD2.F32 R43, -RZ, R72.H0_H0 ;  /* 0x20000048ff2b7230 */ /* 0x000fe20000004100 */
[----:B------:R-:W-:Y:S01]  /*9350*/  F2FP.F16.E4M3.UNPACK_B R74, R74.H1 ;  /* 0x0000004aff4a723e */ /* 0x000fe200030006ff */
[----:B------:R-:W-:Y:S01]  /*9360*/  LDTM.16dp32bit_t0_t15.x32 R4, tmem[UR4+0xc0] ;  /* 0x0000c004000479ee */ /* 0x000fe20008a80000 */
[----:B------:R-:W3:Y:S01]  /*9370*/  LDTM.16dp32bit_t16_t31.x32 R4, tmem[UR4+0xe0] ;  /* 0x0000e004000479ee */ /* 0x000ee20008aa0000 */
[----:B------:R-:W-:Y:S01]  /*9380*/  NOP ;  /* 0x0000000000007918 */ /* 0x000fe20000000000 */
[--C-:B------:R-:W-:Y:S01]  /*9390*/  HADD2.F32 R45, -RZ, R46.reuse.H0_H0 ;  /* 0x2000002eff2d7230 */ /* 0x100fe20000004100 */
[----:B------:R-:W-:Y:S01]  /*93a0*/  R2UR UR5, R71 ;  /* 0x00000000470572ca */ /* 0x000fe200000e0000 */
[----:B------:R-:W-:Y:S01]  /*93b0*/  HADD2.F32 R46, -RZ, R46.H1_H1 ;  /* 0x3000002eff2e7230 */ /* 0x000fe20000004100 */
[----:B------:R-:W-:Y:S01]  /*93c0*/  F2FP.F16.E4M3.UNPACK_B R54, R75 ;  /* 0x0000004bff36723e */ /* 0x000fe200020006ff */
        /* <DEDUP_REMOVED lines=10> */
[----:B------:R-:W-:Y:S01]  /*9470*/  UIADD3 UR4, UPT, UPT, UR5, 0x130, URZ ;  /* 0x0000013005047890 */ /* 0x000fe2000fffe0ff */
[----:B------:R-:W-:Y:S01]  /*9480*/  HADD2.F32 R59, -RZ, R58.H1_H1 ;  /* 0x3000003aff3b7230 */ /* 0x000fe20000004100 */
[----:B------:R-:W-:Y:S01]  /*9490*/  F2FP.F16.E4M3.UNPACK_B R76, R76.H1 ;  /* 0x0000004cff4c723e */ /* 0x000fe200030006ff */
[--C-:B------:R-:W-:Y:S01]  /*94a0*/  HADD2.F32 R60, -RZ, R62.reuse.H0_H0 ;  /* 0x2000003eff3c7230 */ /* 0x100fe20000004100 */
[----:B------:R-:W-:Y:S01]  /*94b0*/  F2FP.F16.E4M3.UNPACK_B R77, R77.H1 ;  /* 0x0000004dff4d723e */ /* 0x000fe200030006ff */
[----:B------:R-:W-:Y:S01]  /*94c0*/  HADD2.F32 R63, -RZ, R62.H1_H1 ;  /* 0x3000003eff3f7230 */ /* 0x000fe20000004100 */
[----:B------:R-:W-:Y:S01]  /*94d0*/  F2FP.F16.E4M3.UNPACK_B R78, R78.H1 ;  /* 0x0000004eff4e723e */ /* 0x000fe200030006ff */
[--C-:B------:R-:W-:Y:S01]  /*94e0*/  HADD2.F32 R64, -RZ, R66.reuse.H0_H0 ;  /* 0x20000042ff407230 */ /* 0x100fe20000004100 */
[----:B--2---:R-:W-:Y:S01]  /*94f0*/  UPRMT UR4, UR6, 0x654, UR4 ;  /* 0x0000065406047896 */ /* 0x004fe20008000004 */
[C---:B---3--:R-:W-:Y:S01]  /*9500*/  FMUL R4, R38.reuse, R4 ;  /* 0x0000000426047220 */ /* 0x048fe20000400000 */
[C---:B------:R-:W-:Y:S01]  /*9510*/  FMUL R5, R38.reuse, R5 ;  /* 0x0000000526057220 */ /* 0x040fe20000400000 */
[C---:B------:R-:W-:Y:S01]  /*9520*/  FMUL R8, R38.reuse, R8 ;  /* 0x0000000826087220 */ /* 0x040fe20000400000 */
[C---:B------:R-:W-:Y:S01]  /*9530*/  FMUL R9, R38.reuse, R9 ;  /* 0x0000000926097220 */ /* 0x040fe20000400000 */
[C---:B------:R-:W-:Y:S01]  /*9540*/  FFMA R4, R41.reuse, R40, R4 ;  /* 0x0000002829047223 */ /* 0x040fe20000000004 */
[C---:B------:R-:W-:Y:S01]  /*9550*/  FFMA R5, R41.reuse, R42, R5 ;  /* 0x0000002a29057223 */ /* 0x040fe20000000005 */
[C---:B------:R-:W-:Y:S01]  /*9560*/  FMUL R12, R38.reuse, R12 ;  /* 0x0000000c260c7220 */ /* 0x040fe20000400000 */
[C---:B------:R-:W-:Y:S01]  /*9570*/  FMUL R13, R38.reuse, R13 ;  /* 0x0000000d260d7220 */ /* 0x040fe20000400000 */
[----:B------:R-:W-:Y:S01]  /*9580*/  SYNCS.ARRIVE.TRANS64.RED.A1T0 RZ, [UR4], RZ ;  /* 0x000000ffffff79a7 */ /* 0x000fe20008100404 */
[C---:B------:R-:W-:Y:S01]  /*9590*/  FMUL R16, R38.reuse, R16 ;  /* 0x0000001026107220 */ /* 0x040fe20000400000 */
[C---:B------:R-:W-:Y:S01]  /*95a0*/  FMUL R17, R38.reuse, R17 ;  /* 0x0000001126117220 */ /* 0x040fe20000400000 */
[C---:B------:R-:W-:Y:S01]  /*95b0*/  FMUL R0, R38.reuse, R20 ;  /* 0x0000001426007220 */ /* 0x040fe20000400000 */
[C---:B------:R-:W-:Y:S01]  /*95c0*/  FMUL R2, R38.reuse, R21 ;  /* 0x0000001526027220 */ /* 0x040fe20000400000 */
[C---:B------:R-:W-:Y:S01]  /*95d0*/  FMUL R20, R38.reuse, R25 ;  /* 0x0000001926147220 */ /* 0x040fe20000400000 */
[----:B------:R-:W-:Y:S02]  /*95e0*/  HADD2.F32 R67, -RZ, R66.H1_H1 ;  /* 0x30000042ff437230 */ /* 0x000fe40000004100 */
[C---:B------:R-:W-:Y:S01]  /*95f0*/  FMUL R6, R38.reuse, R6 ;  /* 0x0000000626067220 */ /* 0x040fe20000400000 */
[----:B------:R-:W-:Y:S02]  /*9600*/  HADD2.F32 R44, -RZ, R72.H1_H1 ;  /* 0x30000048ff2c7230 */ /* 0x000fe40000004100 */
[C---:B------:R-:W-:Y:S01]  /*9610*/  FMUL R7, R38.reuse, R7 ;  /* 0x0000000726077220 */ /* 0x040fe20000400000 */
[--C-:B------:R-:W-:Y:S02]  /*9620*/  HADD2.F32 R47, -RZ, R73.reuse.H0_H0 ;  /* 0x20000049ff2f7230 */ /* 0x100fe40000004100 */
[C---:B------:R-:W-:Y:S01]  /*9630*/  FFMA R6, R41.reuse, R43, R6 ;  /* 0x0000002b29067223 */ /* 0x040fe20000000006 */
[--C-:B------:R-:W-:Y:S02]  /*9640*/  HADD2.F32 R40, -RZ, R68.reuse.H0_H0 ;  /* 0x20000044ff287230 */ /* 0x100fe40000004100 */
[C---:B------:R-:W-:Y:S01]  /*9650*/  FFMA R7, R41.reuse, R44, R7 ;  /* 0x0000002c29077223 */ /* 0x040fe20000000007 */
[C---:B------:R-:W-:Y:S01]  /*9660*/  FFMA R8, R41.reuse, R45, R8 ;  /* 0x0000002d29087223 */ /* 0x040fe20000000008 */
[----:B------:R-:W-:Y:S01]  /*9670*/  FFMA R9, R41, R46, R9 ;  /* 0x0000002e29097223 */ /* 0x000fe20000000009 */
[----:B------:R-:W-:Y:S02]  /*9680*/  HADD2.F32 R43, -RZ, R68.H1_H1 ;  /* 0x30000044ff2b7230 */ /* 0x000fe40000004100 */
[C---:B------:R-:W-:Y:S01]  /*9690*/  FMUL R10, R38.reuse, R10 ;  /* 0x0000000a260a7220 */ /* 0x040fe20000400000 */
[----:B------:R-:W-:Y:S01]  /*96a0*/  HADD2.F32 R48, -RZ, R73.H1_H1 ;  /* 0x30000049ff307230 */ /* 0x000fe20000004100 */
[----:B------:R-:W-:Y:S01]  /*96b0*/  F2FP.SATFINITE.E4M3.F32.PACK_AB_MERGE_C R104, R7, R6, RZ ;  /* 0x000000060768723e */ /* 0x000fe200048070ff */
[C---:B------:R-:W-:Y:S01]  /*96c0*/  FMUL R7, R38.reuse, R24 ;  /* 0x0000001826077220 */ /* 0x040fe20000400000 */
[----:B------:R-:W-:Y:S01]  /*96d0*/  FFMA R10, R41, R47, R10 ;  /* 0x0000002f290a7223 */ /* 0x000fe2000000000a */
[C---:B------:R-:W-:Y:S01]  /*96e0*/  FMUL R24, R38.reuse, R29 ;  /* 0x0000001d26187220 */ /* 0x040fe20000400000 */
[----:B------:R-:W-:Y:S01]  /*96f0*/  F2FP.SATFINITE.E4M3.F32.PACK_AB_MERGE_C R104, R5, R4, R104 ;  /* 0x000000040568723e */ /* 0x000fe20004807068 */
[C---:B------:R-:W-:Y:S01]  /*9700*/  FMUL R11, R38.reuse, R11 ;  /* 0x0000000b260b7220 */ /* 0x040fe20000400000 */
[--C-:B------:R-:W-:Y:S02]  /*9710*/  HADD2.F32 R51, -RZ, R74.reuse.H0_H0 ;  /* 0x2000004aff337230 */ /* 0x100fe40000004100 */
[C---:B------:R-:W-:Y:S01]  /*9720*/  FMUL R14, R38.reuse, R14 ;  /* 0x0000000e260e7220 */ /* 0x040fe20000400000 */
[----:B------:R-:W-:Y:S02]  /*9730*/  HADD2.F32 R52, -RZ, R74.H1_H1 ;  /* 0x3000004aff347230 */ /* 0x000fe40000004100 */
[C---:B------:R-:W-:Y:S01]  /*9740*/  FFMA R11, R41.reuse, R48, R11 ;  /* 0x00000030290b7223 */ /* 0x040fe2000000000b */
[C---:B------:R-:W-:Y:S01]  /*9750*/  FFMA R12, R41.reuse, R49, R12 ;  /* 0x00000031290c7223 */ /* 0x040fe2000000000c */
[C---:B------:R-:W-:Y:S01]  /*9760*/  FFMA R13, R41.reuse, R50, R13 ;  /* 0x00000032290d7223 */ /* 0x040fe2000000000d */
[----:B------:R-:W-:Y:S01]  /*9770*/  FFMA R14, R41, R51, R14 ;  /* 0x00000033290e7223 */ /* 0x000fe2000000000e */
[C---:B------:R-:W-:Y:S01]  /*9780*/  FMUL R15, R38.reuse, R15 ;  /* 0x0000000f260f7220 */ /* 0x040fe20000400000 */
[--C-:B------:R-:W-:Y:S01]  /*9790*/  HADD2.F32 R55, -RZ, R75.reuse.H0_H0 ;  /* 0x2000004bff377230 */ /* 0x100fe20000004100 */
[----:B------:R-:W-:Y:S01]  /*97a0*/  F2FP.SATFINITE.E4M3.F32.PACK_AB_MERGE_C R105, R11, R10, RZ ;  /* 0x0000000a0b69723e */ /* 0x000fe200048070ff */
[----:B------:R-:W-:Y:S02]  /*97b0*/  HADD2.F32 R56, -RZ, R75.H1_H1 ;  /* 0x3000004bff387230 */ /* 0x000fe40000004100 */
[C---:B------:R-:W-:Y:S01]  /*97c0*/  FFMA R15, R41.reuse, R52, R15 ;  /* 0x00000034290f7223 */ /* 0x040fe2000000000f */
[----:B------:R-:W-:Y:S01]  /*97d0*/  FFMA R16, R41, R53, R16 ;  /* 0x0000003529107223 */ /* 0x000fe20000000010 */
[----:B------:R-:W-:Y:S01]  /*97e0*/  F2FP.SATFINITE.E4M3.F32.PACK_AB_MERGE_C R105, R9, R8, R105 ;  /* 0x000000080969723e */ /* 0x000fe20004807069 */
[----:B------:R-:W-:Y:S01]  /*97f0*/  FFMA R17, R41, R54, R17 ;  /* 0x0000003629117223 */ /* 0x000fe20000000011 */
[C---:B------:R-:W-:Y:S01]  /*9800*/  FMUL R18, R38.reuse, R18 ;  /* 0x0000001226127220 */ /* 0x040fe20000400000 */
[----:B------:R-:W-:Y:S01]  /*9810*/  F2FP.SATFINITE.E4M3.F32.PACK_AB_MERGE_C R106, R15, R14, RZ ;  /* 0x0000000e0f6a723e */ /* 0x000fe200048070ff */
[C---:B------:R-:W-:Y:S01]  /*9820*/  FMUL R19, R38.reuse, R19 ;  /* 0x0000001326137220 */ /* 0x040fe20000400000 */
[--C-:B------:R-:W-:Y:S02]  /*9830*/  HADD2.F32 R58, -RZ, R76.reuse.H0_H0 ;  /* 0x2000004cff3a7230 */ /* 0x100fe40000004100 */
[----:B------:R-:W-:Y:S01]  /*9840*/  FFMA R18, R41, R55, R18 ;  /* 0x0000003729127223 */ /* 0x000fe20000000012 */
[----:B------:R-:W-:Y:S01]  /*9850*/  F2FP.SATFINITE.E4M3.F32.PACK_AB_MERGE_C R106, R13, R12, R106 ;  /* 0x0000000c0d6a723e */ /* 0x000fe2000480706a */
[C---:B------:R-:W-:Y:S01]  /*9860*/  FFMA R19, R41.reuse, R56, R19 ;  /* 0x0000003829137223 */ /* 0x040fe20000000013 */
[----:B------:R-:W-:Y:S02]  /*9870*/  HADD2.F32 R61, -RZ, R76.H1_H1 ;  /* 0x3000004cff3d7230 */ /* 0x000fe40000004100 */
[C---:B------:R-:W-:Y:S01]  /*9880*/  FMUL R3, R38.reuse, R22 ;  /* 0x0000001626037220 */ /* 0x040fe20000400000 */
        /* <DEDUP_REMOVED lines=10> */
[C---:B------:R-:W-:Y:S01]  /*9930*/  FMUL R23, R38.reuse, R28 ;  /* 0x0000001c26177220 */ /* 0x040fe20000400000 */
[----:B------:R-:W-:Y:S01]  /*9940*/  F2FP.F16.E4M3.UNPACK_B R79, R79.H1 ;  /* 0x0000004fff4f723e */ /* 0x000fe200030006ff */
        /* <DEDUP_REMOVED lines=9> */
[C---:B------:R-:W-:Y:S01]  /*99e0*/  FFMA R24, R41.reuse, R67, R24 ;  /* 0x0000004329187223 */ /* 0x040fe20000000018 */
[C---:B------:R-:W-:Y:S01]  /*99f0*/  FMUL R28, R38.reuse, R33 ;  /* 0x00000021261c7220 */ /* 0x040fe20000400000 */
[--C-:B------:R-:W-:Y:S02]  /*9a00*/  HADD2.F32 R42, -RZ, R79.reuse.H0_H0 ;  /* 0x2000004fff2a7230 */ /* 0x100fe40000004100 */
[C---:B------:R-:W-:Y:S01]  /*9a10*/  FFMA R25, R41.reuse, R66, R25 ;  /* 0x0000004229197223 */ /* 0x040fe20000000019 */
[----:B------:R-:W-:Y:S02]  /*9a20*/  HADD2.F32 R71, -RZ, R79.H1_H1 ;  /* 0x3000004fff477230 */ /* 0x000fe40000004100 */
[C---:B------:R-:W-:Y:S01]  /*9a30*/  FMUL R29, R38.reuse, R34 ;  /* 0x00000022261d7220 */ /* 0x040fe20000400000 */
[----:B------:R-:W-:Y:S01]  /*9a40*/  FFMA R26, R41, R69, R26 ;  /* 0x00000045291a7223 */ /* 0x000fe2000000001a */
[----:B------:R-:W-:Y:S01]  /*9a50*/  FMUL R30, R38, R35 ;  /* 0x00000023261e7220 */ /* 0x000fe20000400000 */
[----:B------:R-:W-:Y:S01]  /*9a60*/  F2FP.SATFINITE.E4M3.F32.PACK_AB_MERGE_C R107, R19, R18, RZ ;  /* 0x00000012136b723e */ /* 0x000fe200048070ff */
[C---:B------:R-:W-:Y:S01]  /*9a70*/  FFMA R27, R41.reuse, R40, R27 ;  /* 0x00000028291b7223 */ /* 0x040fe2000000001b */
[C---:B------:R-:W-:Y:S01]  /*9a80*/  FFMA R28, R41.reuse, R43, R28 ;  /* 0x0000002b291c7223 */ /* 0x040fe2000000001c */
[C---:B------:R-:W-:Y:S01]  /*9a90*/  FFMA R29, R41.reuse, R42, R29 ;  /* 0x0000002a291d7223 */ /* 0x040fe2000000001d */
[----:B------:R-:W-:Y:S01]  /*9aa0*/  FFMA R30, R41, R71, R30 ;  /* 0x00000047291e7223 */ /* 0x000fe2000000001e */
[----:B------:R-:W-:Y:S02]  /*9ab0*/  F2FP.SATFINITE.E4M3.F32.PACK_AB_MERGE_C R107, R17, R16, R107 ;  /* 0x00000010116b723e */ /* 0x000fe4000480706b */
[----:B------:R-:W-:Y:S02]  /*9ac0*/  F2FP.SATFINITE.E4M3.F32.PACK_AB_MERGE_C R3, R6, R3, RZ ;  /* 0x000000030603723e */ /* 0x000fe400048070ff */
[----:B-1----:R-:W-:Y:S01]  /*9ad0*/  F2FP.SATFINITE.E4M3.F32.PACK_AB_MERGE_C R109, R22, R21, RZ ;  /* 0x00000015166d723e */ /* 0x002fe200048070ff */
[----:B------:R1:W-:Y:S01]  /*9ae0*/  STS.128 [R88+UR44+0x5200], R104 ;  /* 0x0052006858007988 */ /* 0x0003e20008000c2c */
[----:B------:R-:W-:Y:S02]  /*9af0*/  F2FP.SATFINITE.E4M3.F32.PACK_AB_MERGE_C R64, R26, R25, RZ ;  /* 0x000000191a40723e */ /* 0x000fe400048070ff */
[----:B------:R-:W-:Y:S02]  /*9b00*/  F2FP.SATFINITE.E4M3.F32.PACK_AB_MERGE_C R67, R30, R29, RZ ;  /* 0x0000001d1e43723e */ /* 0x000fe400048070ff */
[----:B------:R-:W-:Y:S02]  /*9b10*/  F2FP.SATFINITE.E4M3.F32.PACK_AB_MERGE_C R108, R2, R0, R3 ;  /* 0x00000000026c723e */ /* 0x000fe40004807003 */
[----:B------:R-:W-:Y:S02]  /*9b20*/  F2FP.SATFINITE.E4M3.F32.PACK_AB_MERGE_C R109, R20, R7, R109 ;  /* 0x00000007146d723e */ /* 0x000fe4000480706d */
[----:B------:R-:W-:Y:S02]  /*9b30*/  F2FP.SATFINITE.E4M3.F32.PACK_AB_MERGE_C R110, R24, R23, R64 ;  /* 0x00000017186e723e */ /* 0x000fe40004807040 */
[----:B------:R-:W-:Y:S02]  /*9b40*/  F2FP.SATFINITE.E4M3.F32.PACK_AB_MERGE_C R111, R28, R27, R67 ;  /* 0x0000001b1c6f723e */ /* 0x000fe40004807043 */
[----:B------:R-:W-:Y:S03]  /*9b50*/  IADD3 R36, PT, PT, R36, 0x1, RZ ;  /* 0x0000000124247810 */ /* 0x000fe60007ffe0ff */
        /* <DEDUP_REMOVED lines=18> */
.L_x_137:
[----:B------:R-:W-:Y:S05]  /*9c80*/  BSYNC.RECONVERGENT B0 ;  /* 0x0000000000007941 */ /* 0x000fea0003800200 */
.L_x_136:
[----:B------:R-:W-:Y:S01]  /*9c90*/  BAR.SYNC.DEFER_BLOCKING 0x1, 0x80 ;  /* 0x0042000000007b1d */ /* 0x000fe20000010000 */
[C---:B------:R-:W-:Y:S01]  /*9ca0*/  ISETP.NE.AND P0, PT, R91.reuse, 0x2, PT ;  /* 0x000000025b00780c */ /* 0x040fe20003f05270 */
[----:B------:R-:W-:Y:S01]  /*9cb0*/  UISETP.NE.AND UP0, UPT, UR45, URZ, UPT ;  /* 0x000000ff2d00728c */ /* 0x000fe2000bf05270 */
[----:B------:R-:W-:Y:S01]  /*9cc0*/  ISETP.NE.AND P1, PT, R36, 0x4, PT ;  /* 0x000000042400780c */ /* 0x000fe20003f25270 */
[----:B------:R-:W-:Y:S01]  /*9cd0*/  UIADD3 UR20, UPT, UPT, UR37, UR62, URZ ;  /* 0x0000003e25147290 */ /* 0x000fe2000fffe0ff */
[----:B------:R-:W-:Y:S01]  /*9ce0*/  SEL R5, RZ, 0x1, P0 ;  /* 0x00000001ff057807 */ /* 0x000fe20000000000 */
[----:B------:R-:W-:Y:S01]  /*9cf0*/  UIADD3 UR16, UPT, UPT, UR38, UR59, URZ ;  /* 0x0000003b26107290 */ /* 0x000fe2000fffe0ff */
[----:B------:R-:W-:Y:S02]  /*9d00*/  SEL R3, RZ, 0x1, P1 ;  /* 0x00000001ff037807 */ /* 0x000fe40000800000 */
[----:B------:R-:W-:Y:S02]  /*9d10*/  LOP3.LUT R94, R94, R5, RZ, 0x3c, !PT ;  /* 0x000000055e5e7212 */ /* 0x000fe400078e3cff */
[----:B------:R-:W-:Y:S02]  /*9d20*/  LOP3.LUT R96, R96, R3, RZ, 0x3c, !PT ;  /* 0x0000000360607212 */ /* 0x000fe400078e3cff */
[----:B------:R-:W-:Y:S02]  /*9d30*/  SEL R91, R91, RZ, P0 ;  /* 0x000000ff5b5b7207 */ /* 0x000fe40000000000 */
[----:B------:R-:W-:Y:S01]  /*9d40*/  SEL R36, R36, RZ, P1 ;  /* 0x000000ff24247207 */ /* 0x000fe20000800000 */
[----:B------:R-:W-:Y:S01]  /*9d50*/  UMOV UR36, UR58 ;  /* 0x0000003a00247c82 */ /* 0x000fe20008000000 */
[----:B------:R-:W-:Y:S05]  /*9d60*/  BRA.U UP0, `(.L_x_138) ;  /* 0xffffffb900f87547 */ /* 0x000fea000b83ffff */
[----:B------:R-:W-:Y:S05]  /*9d70*/  EXIT ;  /* 0x000000000000794d */ /* 0x000fea0003800000 */
.L_x_25:
[----:B-1----:R1:W2:Y:S02]  /*9d80*/  SYNCS.PHASECHK.TRANS64.TRYWAIT P0, [R0+URZ+0x160], R3 ;  /* 0x00016003000075a7 */ /* 0x0022a400080011ff */
[----:B--2---:R-:W-:Y:S05]  /*9d90*/  @!P0 NANOSLEEP.SYNCS 0x989680 ;  /* 0x009896800000895d */ /* 0x004fea0003900000 */
[----:B------:R-:W2:Y:S02]  /*9da0*/  @!P0 SYNCS.PHASECHK.TRANS64 P0, [R0+URZ+0x160], R3 ;  /* 0x00016003000085a7 */ /* 0x000ea400080010ff */
[----:B--2---:R-:W-:Y:S05]  /*9db0*/  @!P0 BRA `(.L_x_25) ;  /* 0xfffffffc00f08947 */ /* 0x004fea000383ffff */
[----:B------:R-:W-:Y:S05]  /*9dc0*/  BRA `(.L_x_139) ;  /* 0xffffff7c00d87947 */ /* 0x000fea000383ffff */
.L_x_28:
[----:B-1----:R-:W-:-:S07]  /*9dd0*/  MOV R0, UR33 ;  /* 0x0000002100007c02 */ /* 0x002fce0008000f00 */
.L_x_140:
[----:B-1----:R1:W2:Y:S02]  /*9de0*/  SYNCS.PHASECHK.TRANS64.TRYWAIT P0, [R0+URZ+0x50], R3 ;  /* 0x00005003000075a7 */ /* 0x0022a400080011ff */
[----:B--2---:R-:W-:Y:S05]  /*9df0*/  @!P0 NANOSLEEP.SYNCS 0x989680 ;  /* 0x009896800000895d */ /* 0x004fea0003900000 */
[----:B------:R-:W2:Y:S02]  /*9e00*/  @!P0 SYNCS.PHASECHK.TRANS64 P0, [R0+URZ+0x50], R3 ;  /* 0x00005003000085a7 */ /* 0x000ea400080010ff */
[----:B--2---:R-:W-:Y:S05]  /*9e10*/  @!P0 BRA `(.L_x_140) ;  /* 0xfffffffc00f08947 */ /* 0x004fea000383ffff */
[----:B------:R-:W-:Y:S05]  /*9e20*/  BRA `(.L_x_27) ;  /* 0xffffff80001c7947 */ /* 0x000fea000383ffff */
.L_x_35:
[----:B-1----:R-:W-:-:S07]  /*9e30*/  MOV R0, UR17 ;  /* 0x0000001100007c02 */ /* 0x002fce0008000f00 */
.L_x_141:
[----:B-1----:R1:W2:Y:S02]  /*9e40*/  SYNCS.PHASECHK.TRANS64.TRYWAIT P0, [R0+URZ+0x50], R3 ;  /* 0x00005003000075a7 */ /* 0x0022a400080011ff */
[----:B--2---:R-:W-:Y:S05]  /*9e50*/  @!P0 NANOSLEEP.SYNCS 0x989680 ;  /* 0x009896800000895d */ /* 0x004fea0003900000 */
[----:B------:R-:W2:Y:S02]  /*9e60*/  @!P0 SYNCS.PHASECHK.TRANS64 P0, [R0+URZ+0x50], R3 ;  /* 0x00005003000085a7 */ /* 0x000ea400080010ff */
[----:B--2---:R-:W-:Y:S05]  /*9e70*/  @!P0 BRA `(.L_x_141) ;  /* 0xfffffffc00f08947 */ /* 0x004fea000383ffff */
[----:B------:R-:W-:Y:S05]  /*9e80*/  BRA `(.L_x_34) ;  /* 0xffffff8000dc7947 */ /* 0x000fea000383ffff */
.L_x_40:
[----:B-1----:R1:W2:Y:S02]  /*9e90*/  SYNCS.PHASECHK.TRANS64.TRYWAIT P0, [R3+URZ+0xf0], R0 ;  /* 0x0000f000030075a7 */ /* 0x0022a400080011ff */
[----:B--2---:R-:W-:Y:S05]  /*9ea0*/  @!P0 NANOSLEEP.SYNCS 0x989680 ;  /* 0x009896800000895d */ /* 0x004fea0003900000 */
[----:B------:R-:W2:Y:S02]  /*9eb0*/  @!P0 SYNCS.PHASECHK.TRANS64 P0, [R3+URZ+0xf0], R0 ;  /* 0x0000f000030085a7 */ /* 0x000ea400080010ff */
[----:B--2---:R-:W-:Y:S05]  /*9ec0*/  @!P0 BRA `(.L_x_40) ;  /* 0xfffffffc00f08947 */ /* 0x004fea000383ffff */
[----:B------:R-:W-:Y:S05]  /*9ed0*/  BRA `(.L_x_142) ;  /* 0xffffff84007c7947 */ /* 0x000fea000383ffff */
.L_x_44:
[----:B-1----:R-:W-:-:S07]  /*9ee0*/  MOV R0, UR4 ;  /* 0x0000000400007c02 */ /* 0x002fce0008000f00 */
.L_x_143:
[----:B-1----:R1:W2:Y:S02]  /*9ef0*/  SYNCS.PHASECHK.TRANS64.TRYWAIT P0, [R0+URZ], R3 ;  /* 0x00000003000075a7 */ /* 0x0022a400080011ff */
[----:B--2---:R-:W-:Y:S05]  /*9f00*/  @!P0 NANOSLEEP.SYNCS 0x989680 ;  /* 0x009896800000895d */ /* 0x004fea0003900000 */
[----:B------:R-:W2:Y:S02]  /*9f10*/  @!P0 SYNCS.PHASECHK.TRANS64 P0, [R0+URZ], R3 ;  /* 0x00000003000085a7 */ /* 0x000ea400080010ff */
[----:B--2---:R-:W-:Y:S05]  /*9f20*/  @!P0 BRA `(.L_x_143) ;  /* 0xfffffffc00f08947 */ /* 0x004fea000383ffff */
[----:B------:R-:W-:Y:S05]  /*9f30*/  BRA `(.L_x_144) ;  /* 0xffffff8c00207947 */ /* 0x000fea000383ffff */
.L_x_45:
[----:B------:R-:W-:-:S07]  /*9f40*/  MOV R0, UR5 ;  /* 0x0000000500007c02 */ /* 0x000fce0008000f00 */
.L_x_145:
[----:B-1----:R1:W2:Y:S02]  /*9f50*/  SYNCS.PHASECHK.TRANS64.TRYWAIT P0, [R0+URZ], R3 ;  /* 0x00000003000075a7 */ /* 0x0022a400080011ff */
[----:B--2---:R-:W-:Y:S05]  /*9f60*/  @!P0 NANOSLEEP.SYNCS 0x989680 ;  /* 0x009896800000895d */ /* 0x004fea0003900000 */
[----:B------:R-:W2:Y:S02]  /*9f70*/  @!P0 SYNCS.PHASECHK.TRANS64 P0, [R0+URZ], R3 ;  /* 0x00000003000085a7 */ /* 0x000ea400080010ff */
[----:B--2---:R-:W-:Y:S05]  /*9f80*/  @!P0 BRA `(.L_x_145) ;  /* 0xfffffffc00f08947 */ /* 0x004fea000383ffff */
[----:B------:R-:W-:Y:S05]  /*9f90*/  BRA `(.L_x_146) ;  /* 0xffffff8c002c7947 */ /* 0x000fea000383ffff */
.L_x_46:
[----:B------:R-:W-:-:S07]  /*9fa0*/  MOV R0, UR5 ;  /* 0x0000000500007c02 */ /* 0x000fce0008000f00 */
.L_x_147:
[----:B-1----:R1:W2:Y:S02]  /*9fb0*/  SYNCS.PHASECHK.TRANS64.TRYWAIT P0, [R0+URZ], R3 ;  /* 0x00000003000075a7 */ /* 0x0022a400080011ff */
[----:B--2---:R-:W-:Y:S05]  /*9fc0*/  @!P0 NANOSLEEP.SYNCS 0x989680 ;  /* 0x009896800000895d */ /* 0x004fea0003900000 */
[----:B------:R-:W2:Y:S02]  /*9fd0*/  @!P0 SYNCS.PHASECHK.TRANS64 P0, [R0+URZ], R3 ;  /* 0x00000003000085a7 */ /* 0x000ea400080010ff */
[----:B--2---:R-:W-:Y:S05]  /*9fe0*/  @!P0 BRA `(.L_x_147) ;  /* 0xfffffffc00f08947 */ /* 0x004fea000383ffff */
[----:B------:R-:W-:Y:S05]  /*9ff0*/  BRA `(.L_x_148) ;  /* 0xffffff8c00387947 */ /* 0x000fea000383ffff */
.L_x_47:
[----:B------:R-:W-:-:S07]  /*a000*/  MOV R0, UR5 ;  /* 0x0000000500007c02 */ /* 0x000fce0008000f00 */
.L_x_149:
[----:B-1----:R1:W2:Y:S02]  /*a010*/  SYNCS.PHASECHK.TRANS64.TRYWAIT P0, [R0+URZ], R3 ;  /* 0x00000003000075a7 */ /* 0x0022a400080011ff */
[----:B--2---:R-:W-:Y:S05]  /*a020*/  @!P0 NANOSLEEP.SYNCS 0x989680 ;  /* 0x009896800000895d */ /* 0x004fea0003900000 */
[----:B------:R-:W2:Y:S02]  /*a030*/  @!P0 SYNCS.PHASECHK.TRANS64 P0, [R0+URZ], R3 ;  /* 0x00000003000085a7 */ /* 0x000ea400080010ff */
[----:B--2---:R-:W-:Y:S05]  /*a040*/  @!P0 BRA `(.L_x_149) ;  /* 0xfffffffc00f08947 */ /* 0x004fea000383ffff */
[----:B------:R-:W-:Y:S05]  /*a050*/  BRA `(.L_x_150) ;  /* 0xffffff8c00447947 */ /* 0x000fea000383ffff */
.L_x_48:
[----:B------:R-:W-:-:S07]  /*a060*/  MOV R0, UR5 ;  /* 0x0000000500007c02 */ /* 0x000fce0008000f00 */
.L_x_151:
[----:B-1----:R1:W2:Y:S02]  /*a070*/  SYNCS.PHASECHK.TRANS64.TRYWAIT P0, [R0+URZ], R3 ;  /* 0x00000003000075a7 */ /* 0x0022a400080011ff */
[----:B--2---:R-:W-:Y:S05]  /*a080*/  @!P0 NANOSLEEP.SYNCS 0x989680 ;  /* 0x009896800000895d */ /* 0x004fea0003900000 */
[----:B------:R-:W2:Y:S02]  /*a090*/  @!P0 SYNCS.PHASECHK.TRANS64 P0, [R0+URZ], R3 ;  /* 0x00000003000085a7 */ /* 0x000ea400080010ff */
[----:B--2---:R-:W-:Y:S05]  /*a0a0*/  @!P0 BRA `(.L_x_151) ;  /* 0xfffffffc00f08947 */ /* 0x004fea000383ffff */
[----:B------:R-:W-:Y:S05]  /*a0b0*/  BRA `(.L_x_152) ;  /* 0xffffff8c00507947 */ /* 0x000fea000383ffff */
.L_x_49:
[----:B------:R-:W-:-:S07]  /*a0c0*/  MOV R0, UR5 ;  /* 0x0000000500007c02 */ /* 0x000fce0008000f00 */
.L_x_153:
[----:B-1----:R1:W2:Y:S02]  /*a0d0*/  SYNCS.PHASECHK.TRANS64.TRYWAIT P0, [R0+URZ], R3 ;  /* 0x00000003000075a7 */ /* 0x0022a400080011ff */
[----:B--2---:R-:W-:Y:S05]  /*a0e0*/  @!P0 NANOSLEEP.SYNCS 0x989680 ;  /* 0x009896800000895d */ /* 0x004fea0003900000 */
[----:B------:R-:W2:Y:S02]  /*a0f0*/  @!P0 SYNCS.PHASECHK.TRANS64 P0, [R0+URZ], R3 ;  /* 0x00000003000085a7 */ /* 0x000ea400080010ff */
[----:B--2---:R-:W-:Y:S05]  /*a100*/  @!P0 BRA `(.L_x_153) ;  /* 0xfffffffc00f08947 */ /* 0x004fea000383ffff */
[----:B------:R-:W-:Y:S05]  /*a110*/  BRA `(.L_x_154) ;  /* 0xffffff8c005c7947 */ /* 0x000fea000383ffff */
.L_x_50:
[----:B------:R-:W-:-:S07]  /*a120*/  MOV R0, UR5 ;  /* 0x0000000500007c02 */ /* 0x000fce0008000f00 */
.L_x_155:
[----:B-1----:R1:W2:Y:S02]  /*a130*/  SYNCS.PHASECHK.TRANS64.TRYWAIT P0, [R0+URZ], R3 ;  /* 0x00000003000075a7 */ /* 0x0022a400080011ff */
[----:B--2---:R-:W-:Y:S05]  /*a140*/  @!P0 NANOSLEEP.SYNCS 0x989680 ;  /* 0x009896800000895d */ /* 0x004fea0003900000 */
[----:B------:R-:W2:Y:S02]  /*a150*/  @!P0 SYNCS.PHASECHK.TRANS64 P0, [R0+URZ], R3 ;  /* 0x00000003000085a7 */ /* 0x000ea400080010ff */
[----:B--2---:R-:W-:Y:S05]  /*a160*/  @!P0 BRA `(.L_x_155) ;  /* 0xfffffffc00f08947 */ /* 0x004fea000383ffff */
[----:B------:R-:W-:Y:S05]  /*a170*/  BRA `(.L_x_156) ;  /* 0xffffff8c00687947 */ /* 0x000fea000383ffff */
.L_x_51:
[----:B------:R-:W-:-:S07]  /*a180*/  MOV R0, UR5 ;  /* 0x0000000500007c02 */ /* 0x000fce0008000f00 */
.L_x_157:
[----:B-1----:R1:W2:Y:S02]  /*a190*/  SYNCS.PHASECHK.TRANS64.TRYWAIT P0, [R0+URZ], R3 ;  /* 0x00000003000075a7 */ /* 0x0022a400080011ff */
[----:B--2---:R-:W-:Y:S05]  /*a1a0*/  @!P0 NANOSLEEP.SYNCS 0x989680 ;  /* 0x009896800000895d */ /* 0x004fea0003900000 */
[----:B------:R-:W2:Y:S02]  /*a1b0*/  @!P0 SYNCS.PHASECHK.TRANS64 P0, [R0+URZ], R3 ;  /* 0x00000003000085a7 */ /* 0x000ea400080010ff */
[----:B--2---:R-:W-:Y:S05]  /*a1c0*/  @!P0 BRA `(.L_x_157) ;  /* 0xfffffffc00f08947 */ /* 0x004fea000383ffff */
[----:B------:R-:W-:Y:S05]  /*a1d0*/  BRA `(.L_x_158) ;  /* 0xffffff8c00747947 */ /* 0x000fea000383ffff */
.L_x_52:
[----:B------:R-:W-:-:S07]  /*a1e0*/  MOV R0, UR5 ;  /* 0x0000000500007c02 */ /* 0x000fce0008000f00 */
.L_x_159:
[----:B-1----:R1:W2:Y:S02]  /*a1f0*/  SYNCS.PHASECHK.TRANS64.TRYWAIT P0, [R0+URZ], R3 ;  /* 0x00000003000075a7 */ /* 0x0022a400080011ff */
[----:B--2---:R-:W-:Y:S05]  /*a200*/  @!P0 NANOSLEEP.SYNCS 0x989680 ;  /* 0x009896800000895d */ /* 0x004fea0003900000 */
[----:B------:R-:W2:Y:S02]  /*a210*/  @!P0 SYNCS.PHASECHK.TRANS64 P0, [R0+URZ], R3 ;  /* 0x00000003000085a7 */ /* 0x000ea400080010ff */
[----:B--2---:R-:W-:Y:S05]  /*a220*/  @!P0 BRA `(.L_x_159) ;  /* 0xfffffffc00f08947 */ /* 0x004fea000383ffff */
[----:B------:R-:W-:Y:S05]  /*a230*/  BRA `(.L_x_160) ;  /* 0xffffff8c00807947 */ /* 0x000fea000383ffff */
.L_x_55:
[----:B-1----:R1:W2:Y:S02]  /*a240*/  SYNCS.PHASECHK.TRANS64.TRYWAIT P0, [R2+URZ+0x150], R5 ;  /* 0x00015005020075a7 */ /* 0x0022a400080011ff */
[----:B--2---:R-:W-:Y:S05]  /*a250*/  @!P0 NANOSLEEP.SYNCS 0x989680 ;  /* 0x009896800000895d */ /* 0x004fea0003900000 */
[----:B------:R-:W2:Y:S02]  /*a260*/  @!P0 SYNCS.PHASECHK.TRANS64 P0, [R2+URZ+0x150], R5 ;  /* 0x00015005020085a7 */ /* 0x000ea400080010ff */
[----:B--2---:R-:W-:Y:S05]  /*a270*/  @!P0 BRA `(.L_x_55) ;  /* 0xfffffffc00f08947 */ /* 0x004fea000383ffff */
[----:B------:R-:W-:Y:S05]  /*a280*/  BRA `(.L_x_161) ;  /* 0xffffff8c00e47947 */ /* 0x000fea000383ffff */
.L_x_56:
[----:B------:R-:W-:-:S07]  /*a290*/  MOV R2, UR4 ;  /* 0x0000000400027c02 */ /* 0x000fce0008000f00 */
.L_x_162:
[----:B-1----:R1:W2:Y:S02]  /*a2a0*/  SYNCS.PHASECHK.TRANS64.TRYWAIT P0, [R2+URZ+0x100], R5 ;  /* 0x00010005020075a7 */ /* 0x0022a400080011ff */
[----:B--2---:R-:W-:Y:S05]  /*a2b0*/  @!P0 NANOSLEEP.SYNCS 0x989680 ;  /* 0x009896800000895d */ /* 0x004fea0003900000 */
[----:B------:R-:W2:Y:S02]  /*a2c0*/  @!P0 SYNCS.PHASECHK.TRANS64 P0, [R2+URZ+0x100], R5 ;  /* 0x00010005020085a7 */ /* 0x000ea400080010ff */
[----:B--2---:R-:W-:Y:S05]  /*a2d0*/  @!P0 BRA `(.L_x_162) ;  /* 0xfffffffc00f08947 */ /* 0x004fea000383ffff */
[----:B------:R-:W-:Y:S05]  /*a2e0*/  BRA `(.L_x_163) ;  /* 0xffffff8c00f47947 */ /* 0x000fea000383ffff */
.L_x_57:
[----:B-1----:R1:W2:Y:S02]  /*a2f0*/  SYNCS.PHASECHK.TRANS64.TRYWAIT P1, [R2+URZ+0xf0], R5 ;  /* 0x0000f005020075a7 */ /* 0x0022a400080211ff */
[----:B--2---:R-:W-:Y:S05]  /*a300*/  @!P1 NANOSLEEP.SYNCS 0x989680 ;  /* 0x009896800000995d */ /* 0x004fea0003900000 */
[----:B------:R-:W2:Y:S02]  /*a310*/  @!P1 SYNCS.PHASECHK.TRANS64 P1, [R2+URZ+0xf0], R5 ;  /* 0x0000f005020095a7 */ /* 0x000ea400080210ff */
[----:B--2---:R-:W-:Y:S05]  /*a320*/  @!P1 BRA `(.L_x_57) ;  /* 0xfffffffc00f09947 */ /* 0x004fea000383ffff */
[----:B------:R-:W-:Y:S05]  /*a330*/  BRA `(.L_x_164) ;  /* 0xffffff9000247947 */ /* 0x000fea000383ffff */
.L_x_60:
[----:B------:R-:W-:-:S07]  /*a340*/  MOV R0, UR4 ;  /* 0x0000000400007c02 */ /* 0x000fce0008000f00 */
.L_x_165:
[----:B-1----:R1:W2:Y:S02]  /*a350*/  SYNCS.PHASECHK.TRANS64.TRYWAIT P0, [R0+URZ+0x100], R3 ;  /* 0x00010003000075a7 */ /* 0x0022a400080011ff */
[----:B--2---:R-:W-:Y:S05]  /*a360*/  @!P0 NANOSLEEP.SYNCS 0x989680 ;  /* 0x009896800000895d */ /* 0x004fea0003900000 */
[----:B------:R-:W2:Y:S02]  /*a370*/  @!P0 SYNCS.PHASECHK.TRANS64 P0, [R0+URZ+0x100], R3 ;  /* 0x00010003000085a7 */ /* 0x000ea400080010ff */
[----:B--2---:R-:W-:Y:S05]  /*a380*/  @!P0 BRA `(.L_x_165) ;  /* 0xfffffffc00f08947 */ /* 0x004fea000383ffff */
[----:B------:R-:W-:Y:S05]  /*a390*/  BRA `(.L_x_59) ;  /* 0xffffff9000787947 */ /* 0x000fea000383ffff */
.L_x_67:
[----:B-1----:R1:W2:Y:S02]  /*a3a0*/  SYNCS.PHASECHK.TRANS64.TRYWAIT P1, [R0+URZ+0xf0], R5 ;  /* 0x0000f005000075a7 */ /* 0x0022a400080211ff */
[----:B--2---:R-:W-:Y:S05]  /*a3b0*/  @!P1 NANOSLEEP.SYNCS 0x989680 ;  /* 0x009896800000995d */ /* 0x004fea0003900000 */
[----:B------:R-:W2:Y:S02]  /*a3c0*/  @!P1 SYNCS.PHASECHK.TRANS64 P1, [R0+URZ+0xf0], R5 ;  /* 0x0000f005000095a7 */ /* 0x000ea400080210ff */
[----:B--2---:R-:W-:Y:S05]  /*a3d0*/  @!P1 BRA `(.L_x_67) ;  /* 0xfffffffc00f09947 */ /* 0x004fea000383ffff */
[----:B------:R-:W-:Y:S05]  /*a3e0*/  BRA `(.L_x_166) ;  /* 0xffffff9400e07947 */ /* 0x000fea000383ffff */
.L_x_68:
[----:B------:R-:W-:-:S07]  /*a3f0*/  MOV R3, UR23 ;  /* 0x0000001700037c02 */ /* 0x000fce0008000f00 */
.L_x_167:
[----:B-1----:R1:W2:Y:S02]  /*a400*/  SYNCS.PHASECHK.TRANS64.TRYWAIT P0, [R3+URZ+0x130], R0 ;  /* 0x00013000030075a7 */ /* 0x0022a400080011ff */
[----:B--2---:R-:W-:Y:S05]  /*a410*/  @!P0 NANOSLEEP.SYNCS 0x989680 ;  /* 0x009896800000895d */ /* 0x004fea0003900000 */
[----:B------:R-:W2:Y:S02]  /*a420*/  @!P0 SYNCS.PHASECHK.TRANS64 P0, [R3+URZ+0x130], R0 ;  /* 0x00013000030085a7 */ /* 0x000ea400080010ff */
[----:B--2---:R-:W-:Y:S05]  /*a430*/  @!P0 BRA `(.L_x_167) ;  /* 0xfffffffc00f08947 */ /* 0x004fea000383ffff */
[----:B------:R-:W-:Y:S05]  /*a440*/  BRA `(.L_x_168) ;  /* 0xffffff9800307947 */ /* 0x000fea000383ffff */
.L_x_71:
[----:B------:R-:W-:Y:S07]  /*a450*/  MOV R0, UR5 ;  /* 0x0000000500007c02 */ /* 0x000fee0008000f00 */
.L_x_169:
[----:B-1----:R1:W2:Y:S02]  /*a460*/  SYNCS.PHASECHK.TRANS64.TRYWAIT P0, [R0+URZ], R3 ;  /* 0x00000003000075a7 */ /* 0x0022a400080011ff */
[----:B--2---:R-:W-:Y:S05]  /*a470*/  @!P0 NANOSLEEP.SYNCS 0x989680 ;  /* 0x009896800000895d */ /* 0x004fea0003900000 */
[----:B------:R-:W2:Y:S02]  /*a480*/  @!P0 SYNCS.PHASECHK.TRANS64 P0, [R0+URZ], R3 ;  /* 0x00000003000085a7 */ /* 0x000ea400080010ff */
[----:B--2---:R-:W-:Y:S05]  /*a490*/  @!P0 BRA `(.L_x_169) ;  /* 0xfffffffc00f08947 */ /* 0x004fea000383ffff */
[----:B------:R-:W-:Y:S05]  /*a4a0*/  BRA `(.L_x_70) ;  /* 0xffffff98004c7947 */ /* 0x000fea000383ffff */
.L_x_74:
[----:B------:R-:W-:-:S07]  /*a4b0*/  MOV R0, UR4 ;  /* 0x0000000400007c02 */ /* 0x000fce0008000f00 */
.L_x_170:
[----:B--2---:R2:W4:Y:S02]  /*a4c0*/  SYNCS.PHASECHK.TRANS64.TRYWAIT P0, [R0+URZ], R3 ;  /* 0x00000003000075a7 */ /* 0x00452400080011ff */
[----:B----4-:R-:W-:Y:S05]  /*a4d0*/  @!P0 NANOSLEEP.SYNCS 0x989680 ;  /* 0x009896800000895d */ /* 0x010fea0003900000 */
[----:B------:R-:W4:Y:S02]  /*a4e0*/  @!P0 SYNCS.PHASECHK.TRANS64 P0, [R0+URZ], R3 ;  /* 0x00000003000085a7 */ /* 0x000f2400080010ff */
[----:B----4-:R-:W-:Y:S05]  /*a4f0*/  @!P0 BRA `(.L_x_170) ;  /* 0xfffffffc00f08947 */ /* 0x010fea000383ffff */
[----:B------:R-:W-:Y:S05]  /*a500*/  BRA `(.L_x_171) ;  /* 0xffffff9c00007947 */ /* 0x000fea000383ffff */
.L_x_75:
[----:B------:R-:W-:-:S07]  /*a510*/  MOV R0, UR5 ;  /* 0x0000000500007c02 */ /* 0x000fce0008000f00 */
.L_x_172:
[----:B-1----:R1:W2:Y:S02]  /*a520*/  SYNCS.PHASECHK.TRANS64.TRYWAIT P0, [R0+URZ], R3 ;  /* 0x00000003000075a7 */ /* 0x0022a400080011ff */
[----:B--2---:R-:W-:Y:S05]  /*a530*/  @!P0 NANOSLEEP.SYNCS 0x989680 ;  /* 0x009896800000895d */ /* 0x004fea0003900000 */
[----:B------:R-:W2:Y:S02]  /*a540*/  @!P0 SYNCS.PHASECHK.TRANS64 P0, [R0+URZ], R3 ;  /* 0x00000003000085a7 */ /* 0x000ea400080010ff */
[----:B--2---:R-:W-:Y:S05]  /*a550*/  @!P0 BRA `(.L_x_172) ;  /* 0xfffffffc00f08947 */ /* 0x004fea000383ffff */
[----:B------:R-:W-:Y:S05]  /*a560*/  BRA `(.L_x_173) ;  /* 0xffffff9c000c7947 */ /* 0x000fea000383ffff */
.L_x_76:
[----:B------:R-:W-:-:S07]  /*a570*/  MOV R0, UR5 ;  /* 0x0000000500007c02 */ /* 0x000fce0008000f00 */
.L_x_174:
[----:B-1----:R1:W2:Y:S02]  /*a580*/  SYNCS.PHASECHK.TRANS64.TRYWAIT P0, [R0+URZ], R3 ;  /* 0x00000003000075a7 */ /* 0x0022a400080011ff */
[----:B--2---:R-:W-:Y:S05]  /*a590*/  @!P0 NANOSLEEP.SYNCS 0x989680 ;  /* 0x009896800000895d */ /* 0x004fea0003900000 */
[----:B------:R-:W2:Y:S02]  /*a5a0*/  @!P0 SYNCS.PHASECHK.TRANS64 P0, [R0+URZ], R3 ;  /* 0x00000003000085a7 */ /* 0x000ea400080010ff */
[----:B--2---:R-:W-:Y:S05]  /*a5b0*/  @!P0 BRA `(.L_x_174) ;  /* 0xfffffffc00f08947 */ /* 0x004fea000383ffff */
[----:B------:R-:W-:Y:S05]  /*a5c0*/  BRA `(.L_x_175) ;  /* 0xffffff9c00187947 */ /* 0x000fea000383ffff */
.L_x_77:
[----:B------:R-:W-:-:S07]  /*a5d0*/  MOV R0, UR4 ;  /* 0x0000000400007c02 */ /* 0x000fce0008000f00 */
.L_x_176:
[----:B-1----:R1:W2:Y:S02]  /*a5e0*/  SYNCS.PHASECHK.TRANS64.TRYWAIT P0, [R0+URZ], R3 ;  /* 0x00000003000075a7 */ /* 0x0022a400080011ff */
[----:B--2---:R-:W-:Y:S05]  /*a5f0*/  @!P0 NANOSLEEP.SYNCS 0x989680 ;  /* 0x009896800000895d */ /* 0x004fea0003900000 */
[----:B------:R-:W2:Y:S02]  /*a600*/  @!P0 SYNCS.PHASECHK.TRANS64 P0, [R0+URZ], R3 ;  /* 0x00000003000085a7 */ /* 0x000ea400080010ff */
[----:B--2---:R-:W-:Y:S05]  /*a610*/  @!P0 BRA `(.L_x_176) ;  /* 0xfffffffc00f08947 */ /* 0x004fea000383ffff */
[----:B------:R-:W-:Y:S05]  /*a620*/  BRA `(.L_x_177) ;  /* 0xffffff9c00247947 */ /* 0x000fea000383ffff */
.L_x_82:
[----:B--2---:R2:W3:Y:S02]  /*a630*/  SYNCS.PHASECHK.TRANS64.TRYWAIT P0, [R12+URZ+0xf0], R9 ;  /* 0x0000f0090c0075a7 */ /* 0x0044e400080011ff */
[----:B---3--:R-:W-:Y:S05]  /*a640*/  @!P0 NANOSLEEP.SYNCS 0x989680 ;  /* 0x009896800000895d */ /* 0x008fea0003900000 */
[----:B------:R-:W3:Y:S02]  /*a650*/  @!P0 SYNCS.PHASECHK.TRANS64 P0, [R12+URZ+0xf0], R9 ;  /* 0x0000f0090c0085a7 */ /* 0x000ee400080010ff */
[----:B---3--:R-:W-:Y:S05]  /*a660*/  @!P0 BRA `(.L_x_82) ;  /* 0xfffffffc00f08947 */ /* 0x008fea000383ffff */
[----:B------:R-:W-:Y:S05]  /*a670*/  BRA `(.L_x_178) ;  /* 0xffffffa000547947 */ /* 0x000fea000383ffff */
.L_x_85:
[----:B------:R-:W-:Y:S07]  /*a680*/  MOV R0, UR21 ;  /* 0x0000001500007c02 */ /* 0x000fee0008000f00 */
.L_x_179:
[----:B--2---:R2:W3:Y:S02]  /*a690*/  SYNCS.PHASECHK.TRANS64.TRYWAIT P2, [R0+URZ+0xe8], R11 ;  /* 0x0000e80b000075a7 */ /* 0x0044e400080411ff */
[----:B---3--:R-:W-:Y:S05]  /*a6a0*/  @!P2 NANOSLEEP.SYNCS 0x989680 ;  /* 0x009896800000a95d */ /* 0x008fea0003900000 */
[----:B------:R-:W3:Y:S02]  /*a6b0*/  @!P2 SYNCS.PHASECHK.TRANS64 P2, [R0+URZ+0xe8], R11 ;  /* 0x0000e80b0000a5a7 */ /* 0x000ee400080410ff */
[----:B---3--:R-:W-:Y:S05]  /*a6c0*/  @!P2 BRA `(.L_x_179) ;  /* 0xfffffffc00f0a947 */ /* 0x008fea000383ffff */
[----:B------:R-:W-:Y:S05]  /*a6d0*/  BRA `(.L_x_84) ;  /* 0xffffffa400bc7947 */ /* 0x000fea000383ffff */
.L_x_88:
[----:B--2---:R-:W-:Y:S07]  /*a6e0*/  MOV R0, UR21 ;  /* 0x0000001500007c02 */ /* 0x004fee0008000f00 */
.L_x_180:
[----:B--2---:R2:W3:Y:S02]  /*a6f0*/  SYNCS.PHASECHK.TRANS64.TRYWAIT P0, [R0+URZ+0xc0], R9 ;  /* 0x0000c009000075a7 */ /* 0x0044e400080011ff */
[----:B---3--:R-:W-:Y:S05]  /*a700*/  @!P0 NANOSLEEP.SYNCS 0x989680 ;  /* 0x009896800000895d */ /* 0x008fea0003900000 */
[----:B------:R-:W3:Y:S02]  /*a710*/  @!P0 SYNCS.PHASECHK.TRANS64 P0, [R0+URZ+0xc0], R9 ;  /* 0x0000c009000085a7 */ /* 0x000ee400080010ff */
[----:B---3--:R-:W-:Y:S05]  /*a720*/  @!P0 BRA `(.L_x_180) ;  /* 0xfffffffc00f08947 */ /* 0x008fea000383ffff */
[----:B------:R-:W-:Y:S05]  /*a730*/  BRA `(.L_x_181) ;  /* 0xffffffa800187947 */ /* 0x000fea000383ffff */
.L_x_89:
[----:B------:R-:W-:Y:S07]  /*a740*/  MOV R0, UR21 ;  /* 0x0000001500007c02 */ /* 0x000fee0008000f00 */
.L_x_182:
[----:B--2---:R2:W3:Y:S02]  /*a750*/  SYNCS.PHASECHK.TRANS64.TRYWAIT P0, [R0+URZ+0xc8], R9 ;  /* 0x0000c809000075a7 */ /* 0x0044e400080011ff */
[----:B---3--:R-:W-:Y:S05]  /*a760*/  @!P0 NANOSLEEP.SYNCS 0x989680 ;  /* 0x009896800000895d */ /* 0x008fea0003900000 */
[----:B------:R-:W3:Y:S02]  /*a770*/  @!P0 SYNCS.PHASECHK.TRANS64 P0, [R0+URZ+0xc8], R9 ;  /* 0x0000c809000085a7 */ /* 0x000ee400080010ff */
[----:B---3--:R-:W-:Y:S05]  /*a780*/  @!P0 BRA `(.L_x_182) ;  /* 0xfffffffc00f08947 */ /* 0x008fea000383ffff */
[----:B------:R-:W-:Y:S05]  /*a790*/  BRA `(.L_x_183) ;  /* 0xffffffa800507947 */ /* 0x000fea000383ffff */
.L_x_90:
[----:B------:R-:W-:Y:S07]  /*a7a0*/  MOV R0, UR21 ;  /* 0x0000001500007c02 */ /* 0x000fee0008000f00 */
.L_x_184:
[----:B--2---:R2:W3:Y:S02]  /*a7b0*/  SYNCS.PHASECHK.TRANS64.TRYWAIT P0, [R0+URZ+0xd0], R9 ;  /* 0x0000d009000075a7 */ /* 0x0044e400080011ff */
[----:B---3--:R-:W-:Y:S05]  /*a7c0*/  @!P0 NANOSLEEP.SYNCS 0x989680 ;  /* 0x009896800000895d */ /* 0x008fea0003900000 */
[----:B------:R-:W3:Y:S02]  /*a7d0*/  @!P0 SYNCS.PHASECHK.TRANS64 P0, [R0+URZ+0xd0], R9 ;  /* 0x0000d009000085a7 */ /* 0x000ee400080010ff */
[----:B---3--:R-:W-:Y:S05]  /*a7e0*/  @!P0 BRA `(.L_x_184) ;  /* 0xfffffffc00f08947 */ /* 0x008fea000383ffff */
[----:B------:R-:W-:Y:S05]  /*a7f0*/  BRA `(.L_x_185) ;  /* 0xffffffa800947947 */ /* 0x000fea000383ffff */
.L_x_91:
[----:B------:R-:W-:Y:S07]  /*a800*/  MOV R0, UR21 ;  /* 0x0000001500007c02 */ /* 0x000fee0008000f00 */
.L_x_186:
[----:B--2---:R2:W3:Y:S02]  /*a810*/  SYNCS.PHASECHK.TRANS64.TRYWAIT P0, [R0+URZ+0xd8], R9 ;  /* 0x0000d809000075a7 */ /* 0x0044e400080011ff */
[----:B---3--:R-:W-:Y:S05]  /*a820*/  @!P0 NANOSLEEP.SYNCS 0x989680 ;  /* 0x009896800000895d */ /* 0x008fea0003900000 */
[----:B------:R-:W3:Y:S02]  /*a830*/  @!P0 SYNCS.PHASECHK.TRANS64 P0, [R0+URZ+0xd8], R9 ;  /* 0x0000d809000085a7 */ /* 0x000ee400080010ff */
[----:B---3--:R-:W-:Y:S05]  /*a840*/  @!P0 BRA `(.L_x_186) ;  /* 0xfffffffc00f08947 */ /* 0x008fea000383ffff */
[----:B------:R-:W-:Y:S05]  /*a850*/  BRA `(.L_x_187) ;  /* 0xffffffa800d47947 */ /* 0x000fea000383ffff */
.L_x_93:
[----:B------:R-:W-:-:S07]  /*a860*/  MOV R0, UR21 ;  /* 0x0000001500007c02 */ /* 0x000fce0008000f00 */
.L_x_188:
[----:B---3--:R3:W4:Y:S02]  /*a870*/  SYNCS.PHASECHK.TRANS64.TRYWAIT P0, [R0+URZ+0xc0], R3 ;  /* 0x0000c003000075a7 */ /* 0x00872400080011ff */
[----:B----4-:R-:W-:Y:S05]  /*a880*/  @!P0 NANOSLEEP.SYNCS 0x989680 ;  /* 0x009896800000895d */ /* 0x010fea0003900000 */
[----:B------:R-:W4:Y:S02]  /*a890*/  @!P0 SYNCS.PHASECHK.TRANS64 P0, [R0+URZ+0xc0], R3 ;  /* 0x0000c003000085a7 */ /* 0x000f2400080010ff */
[----:B----4-:R-:W-:Y:S05]  /*a8a0*/  @!P0 BRA `(.L_x_188) ;  /* 0xfffffffc00f08947 */ /* 0x010fea000383ffff */
[----:B------:R-:W-:Y:S05]  /*a8b0*/  BRA `(.L_x_189) ;  /* 0xffffffac00447947 */ /* 0x000fea000383ffff */
.L_x_94:
[----:B---3--:R-:W-:-:S07]  /*a8c0*/  MOV R0, UR21 ;  /* 0x0000001500007c02 */ /* 0x008fce0008000f00 */
.L_x_190:
[----:B---3--:R3:W4:Y:S02]  /*a8d0*/  SYNCS.PHASECHK.TRANS64.TRYWAIT P0, [R0+URZ+0xc8], R3 ;  /* 0x0000c803000075a7 */ /* 0x00872400080011ff */
[----:B----4-:R-:W-:Y:S05]  /*a8e0*/  @!P0 NANOSLEEP.SYNCS 0x989680 ;  /* 0x009896800000895d */ /* 0x010fea0003900000 */
[----:B------:R-:W4:Y:S02]  /*a8f0*/  @!P0 SYNCS.PHASECHK.TRANS64 P0, [R0+URZ+0xc8], R3 ;  /* 0x0000c803000085a7 */ /* 0x000f2400080010ff */
[----:B----4-:R-:W-:Y:S05]  /*a900*/  @!P0 BRA `(.L_x_190) ;  /* 0xfffffffc00f08947 */ /* 0x010fea000383ffff */
[----:B------:R-:W-:Y:S05]  /*a910*/  BRA `(.L_x_191) ;  /* 0xffffffac00347947 */ /* 0x000fea000383ffff */
.L_x_95:
[----:B---3--:R-:W-:-:S07]  /*a920*/  MOV R0, UR21 ;  /* 0x0000001500007c02 */ /* 0x008fce0008000f00 */
.L_x_192:
[----:B---3--:R3:W4:Y:S02]  /*a930*/  SYNCS.PHASECHK.TRANS64.TRYWAIT P0, [R0+URZ+0xd0], R3 ;  /* 0x0000d003000075a7 */ /* 0x00872400080011ff */
[----:B----4-:R-:W-:Y:S05]  /*a940*/  @!P0 NANOSLEEP.SYNCS 0x989680 ;  /* 0x009896800000895d */ /* 0x010fea0003900000 */
[----:B------:R-:W4:Y:S02]  /*a950*/  @!P0 SYNCS.PHASECHK.TRANS64 P0, [R0+URZ+0xd0], R3 ;  /* 0x0000d003000085a7 */ /* 0x000f2400080010ff */
[----:B----4-:R-:W-:Y:S05]  /*a960*/  @!P0 BRA `(.L_x_192) ;  /* 0xfffffffc00f08947 */ /* 0x010fea000383ffff */
[----:B------:R-:W-:Y:S05]  /*a970*/  BRA `(.L_x_193) ;  /* 0xffffffac00247947 */ /* 0x000fea000383ffff */
.L_x_97:
[----:B--2---:R2:W3:Y:S02]  /*a980*/  SYNCS.PHASECHK.TRANS64.TRYWAIT P0, [R3+URZ+0xf0], R0 ;  /* 0x0000f000030075a7 */ /* 0x0044e400080011ff */
[----:B---3--:R-:W-:Y:S05]  /*a990*/  @!P0 NANOSLEEP.SYNCS 0x989680 ;  /* 0x009896800000895d */ /* 0x008fea0003900000 */
[----:B------:R-:W3:Y:S02]  /*a9a0*/  @!P0 SYNCS.PHASECHK.TRANS64 P0, [R3+URZ+0xf0], R0 ;  /* 0x0000f000030085a7 */ /* 0x000ee400080010ff */
[----:B---3--:R-:W-:Y:S05]  /*a9b0*/  @!P0 BRA `(.L_x_97) ;  /* 0xfffffffc00f08947 */ /* 0x008fea000383ffff */
[----:B------:R-:W-:Y:S05]  /*a9c0*/  BRA `(.L_x_194) ;  /* 0xffffffac00f47947 */ /* 0x000fea000383ffff */
.L_x_108:
[----:B--2---:R2:W1:Y:S02]  /*a9d0*/  SYNCS.PHASECHK.TRANS64.TRYWAIT P1, [R2+URZ+0xa0], R3 ;  /* 0x0000a003020075a7 */ /* 0x00446400080211ff */
[----:B-1----:R-:W-:Y:S05]  /*a9e0*/  @!P1 NANOSLEEP.SYNCS 0x989680 ;  /* 0x009896800000995d */ /* 0x002fea0003900000 */
[----:B------:R-:W1:Y:S02]  /*a9f0*/  @!P1 SYNCS.PHASECHK.TRANS64 P1, [R2+URZ+0xa0], R3 ;  /* 0x0000a003020095a7 */ /* 0x000e6400080210ff */
[----:B-1----:R-:W-:Y:S05]  /*aa00*/  @!P1 BRA `(.L_x_108) ;  /* 0xfffffffc00f09947 */ /* 0x002fea000383ffff */
[----:B------:R-:W-:Y:S05]  /*aa10*/  BRA `(.L_x_107) ;  /* 0xffffffbc00587947 */ /* 0x000fea000383ffff */
.L_x_110:
[----:B--2---:R2:W3:Y:S02]  /*aa20*/  SYNCS.PHASECHK.TRANS64.TRYWAIT P0, [R71+URZ+0x110], R4 ;  /* 0x00011004470075a7 */ /* 0x0044e400080011ff */
[----:B---3--:R-:W-:Y:S05]  /*aa30*/  @!P0 NANOSLEEP.SYNCS 0x989680 ;  /* 0x009896800000895d */ /* 0x008fea0003900000 */
[----:B------:R-:W3:Y:S02]  /*aa40*/  @!P0 SYNCS.PHASECHK.TRANS64 P0, [R71+URZ+0x110], R4 ;  /* 0x00011004470085a7 */ /* 0x000ee400080010ff */
[----:B---3--:R-:W-:Y:S05]  /*aa50*/  @!P0 BRA `(.L_x_110) ;  /* 0xfffffffc00f08947 */ /* 0x008fea000383ffff */
[----:B------:R-:W-:Y:S05]  /*aa60*/  BRA `(.L_x_109) ;  /* 0xffffffbc00a87947 */ /* 0x000fea000383ffff */
.L_x_118:
[----:B---3--:R3:W4:Y:S02]  /*aa70*/  SYNCS.PHASECHK.TRANS64.TRYWAIT P0, [R105+URZ+0xa0], R4 ;  /* 0x0000a004690075a7 */ /* 0x00872400080011ff */
[----:B----4-:R-:W-:Y:S05]  /*aa80*/  @!P0 NANOSLEEP.SYNCS 0x989680 ;  /* 0x009896800000895d */ /* 0x010fea0003900000 */
[----:B------:R-:W4:Y:S02]  /*aa90*/  @!P0 SYNCS.PHASECHK.TRANS64 P0, [R105+URZ+0xa0], R4 ;  /* 0x0000a004690085a7 */ /* 0x000f2400080010ff */
[----:B----4-:R-:W-:Y:S05]  /*aaa0*/  @!P0 BRA `(.L_x_118) ;  /* 0xfffffffc00f08947 */ /* 0x010fea000383ffff */
[----:B------:R-:W-:Y:S05]  /*aab0*/  BRA `(.L_x_117) ;  /* 0xffffffc8009c7947 */ /* 0x000fea000383ffff */
.L_x_126:
[----:B---3--:R3:W4:Y:S02]  /*aac0*/  SYNCS.PHASECHK.TRANS64.TRYWAIT P0, [R105+URZ+0xa0], R4 ;  /* 0x0000a004690075a7 */ /* 0x00872400080011ff */
[----:B----4-:R-:W-:Y:S05]  /*aad0*/  @!P0 NANOSLEEP.SYNCS 0x989680 ;  /* 0x009896800000895d */ /* 0x010fea0003900000 */
[----:B------:R-:W4:Y:S02]  /*aae0*/  @!P0 SYNCS.PHASECHK.TRANS64 P0, [R105+URZ+0xa0], R4 ;  /* 0x0000a004690085a7 */ /* 0x000f2400080010ff */
[----:B----4-:R-:W-:Y:S05]  /*aaf0*/  @!P0 BRA `(.L_x_126) ;  /* 0xfffffffc00f08947 */ /* 0x010fea000383ffff */
[----:B------:R-:W-:Y:S05]  /*ab00*/  BRA `(.L_x_125) ;  /* 0xffffffd400dc7947 */ /* 0x000fea000383ffff */
.L_x_134:
[----:B---3--:R3:W4:Y:S02]  /*ab10*/  SYNCS.PHASECHK.TRANS64.TRYWAIT P0, [R103+URZ+0xa0], R4 ;  /* 0x0000a004670075a7 */ /* 0x00872400080011ff */
[----:B----4-:R-:W-:Y:S05]  /*ab20*/  @!P0 NANOSLEEP.SYNCS 0x989680 ;  /* 0x009896800000895d */ /* 0x010fea0003900000 */
[----:B------:R-:W4:Y:S02]  /*ab30*/  @!P0 SYNCS.PHASECHK.TRANS64 P0, [R103+URZ+0xa0], R4 ;  /* 0x0000a004670085a7 */ /* 0x000f2400080010ff */
[----:B----4-:R-:W-:Y:S05]  /*ab40*/  @!P0 BRA `(.L_x_134) ;  /* 0xfffffffc00f08947 */ /* 0x010fea000383ffff */
[----:B------:R-:W-:Y:S05]  /*ab50*/  BRA `(.L_x_133) ;  /* 0xffffffe400287947 */ /* 0x000fea000383ffff */
        .weak           $__internal_0_$__cuda_sm10x_tcgen05_guardrail_trap_col_being_dealloced_not_returned_by_alloc
        .type           $__internal_0_$__cuda_sm10x_tcgen05_guardrail_trap_col_being_dealloced_not_returned_by_alloc,@function
        .size           $__internal_0_$__cuda_sm10x_tcgen05_guardrail_trap_col_being_dealloced_not_returned_by_alloc,($__internal_1_$__cuda_sm10x_tcgen05_guardrail_trap_phase_invalid_during_alloc - $__internal_0_$__cuda_sm10x_tcgen05_guardrail_trap_col_being_dealloced_not_returned_by_alloc)
$__internal_0_$__cuda_sm10x_tcgen05_guardrail_trap_col_being_dealloced_not_returned_by_alloc:
[----:B------:R-:W-:Y:S05]  /*ab60*/  BPT.TRAP 0x1 ;  /* 0x000000040000795c */ /* 0x000fea0000300000 */
[----:B------:R-:W-:-:S04]  /*ab70*/  HFMA2 R3, -RZ, RZ, 0, 0 ;  /* 0x00000000ff037431 */ /* 0x000fc800000001ff */
[----:B------:R-:W-:Y:S05]  /*ab80*/  RET.REL.NODEC R2 `(_ZN7cutlass13device_kernelINS_4gemm6kernel13GemmUniversalIN4cute5tupleIJiiiiEEENS1_10collective13CollectiveMmaINS1_35MainloopSm100TmaUmmaWarpSpecializedILi10ELi2ELi4ENS5_IJNS4_1CILi4EEESB_NSA_ILi1EEEEEEEENS5_IJNSA_ILi64EEENSA_ILi256EEESF_EEENS_12float_e4m3_tENS5_IJlSC_lEEESI_SJ_NS4_8TiledMMAINS4_8MMA_AtomIJNS4_10MMA_TraitsINS4_19SM100_MMA_F8F6F4_SSEJSI_SI_fSF_SG_NS4_17integral_constantINS4_4UMMA5MajorELSQ_0EEESR_NSO_INSP_7ScaleInELSS_0EEEST_EEEEEENS4_6LayoutINS5_IJSC_SC_SC_EEENS5_IJNSA_ILi0EEESY_SY_EEEEENS5_IJNS4_10UnderscoreES11_S11_EEEEENS4_23SM90_TMA_LOAD_MULTICASTENS4_14ComposedLayoutINS4_7SwizzleILi2ELi4ELi3EEENS4_18smem_ptr_flag_bitsILi8EEENSW_INS5_IJNSA_ILi8EEESF_EEENS5_IJSF_SC_EEEEEEEvNS4_8identityES14_S1E_vS1F_EENS_8epilogue10collective18CollectiveEpilogueINS1H_23Sm100TmaWarpSpecializedILi4ELi2ELi32ELb0ELb0EEEJSH_NS5_IJNSW_ISF_SC_EES1M_EEESI_SJ_SI_SJ_NS1H_6fusion15FusionCallbacksIS1L_NS1O_17LinearCombinationISI_fSI_fLNS_15FloatRoundStyleE2EEESH_S1N_JEEENS4_5SM1004TMEM4LOAD26SM100_TMEM_LOAD_16dp32b32xENS4_13SM90_TMA_LOADES1E_NS4_39AutoVectorizingCopyWithAssumedAlignmentILi128EEENS4_14SM90_TMA_STOREES1E_S20_S20_EEEvvEEEEvNT_6ParamsE) ;  /* 0xffffff54021c7950 */ /* 0x000fea0003c3ffff */
        .weak           $__internal_1_$__cuda_sm10x_tcgen05_guardrail_trap_phase_invalid_during_alloc
        .type           $__internal_1_$__cuda_sm10x_tcgen05_guardrail_trap_phase_invalid_during_alloc,@function
        .size           $__internal_1_$__cuda_sm10x_tcgen05_guardrail_trap_phase_invalid_during_alloc,($__internal_2_$__cuda_sm10x_tcgen05_guardrail_trap_unallocated_columns_being_dealloced - $__internal_1_$__cuda_sm10x_tcgen05_guardrail_trap_phase_invalid_during_alloc)
$__internal_1_$__cuda_sm10x_tcgen05_guardrail_trap_phase_invalid_during_alloc:
[----:B------:R-:W-:Y:S05]  /*ab90*/  BPT.TRAP 0x1 ;  /* 0x000000040000795c */ /* 0x000fea0000300000 */
[----:B------:R-:W-:-:S04]  /*aba0*/  MOV R5, 0x0 ;  /* 0x0000000000057802 */ /* 0x000fc80000000f00 */
[----:B------:R-:W-:Y:S05]  /*abb0*/  RET.REL.NODEC R4 `(_ZN7cutlass13device_kernelINS_4gemm6kernel13GemmUniversalIN4cute5tupleIJiiiiEEENS1_10collective13CollectiveMmaINS1_35MainloopSm100TmaUmmaWarpSpecializedILi10ELi2ELi4ENS5_IJNS4_1CILi4EEESB_NSA_ILi1EEEEEEEENS5_IJNSA_ILi64EEENSA_ILi256EEESF_EEENS_12float_e4m3_tENS5_IJlSC_lEEESI_SJ_NS4_8TiledMMAINS4_8MMA_AtomIJNS4_10MMA_TraitsINS4_19SM100_MMA_F8F6F4_SSEJSI_SI_fSF_SG_NS4_17integral_constantINS4_4UMMA5MajorELSQ_0EEESR_NSO_INSP_7ScaleInELSS_0EEEST_EEEEEENS4_6LayoutINS5_IJSC_SC_SC_EEENS5_IJNSA_ILi0EEESY_SY_EEEEENS5_IJNS4_10UnderscoreES11_S11_EEEEENS4_23SM90_TMA_LOAD_MULTICASTENS4_14ComposedLayoutINS4_7SwizzleILi2ELi4ELi3EEENS4_18smem_ptr_flag_bitsILi8EEENSW_INS5_IJNSA_ILi8EEESF_EEENS5_IJSF_SC_EEEEEEEvNS4_8identityES14_S1E_vS1F_EENS_8epilogue10collective18CollectiveEpilogueINS1H_23Sm100TmaWarpSpecializedILi4ELi2ELi32ELb0ELb0EEEJSH_NS5_IJNSW_ISF_SC_EES1M_EEESI_SJ_SI_SJ_NS1H_6fusion15FusionCallbacksIS1L_NS1O_17LinearCombinationISI_fSI_fLNS_15FloatRoundStyleE2EEESH_S1N_JEEENS4_5SM1004TMEM4LOAD26SM100_TMEM_LOAD_16dp32b32xENS4_13SM90_TMA_LOADES1E_NS4_39AutoVectorizingCopyWithAssumedAlignmentILi128EEENS4_14SM90_TMA_STOREES1E_S20_S20_EEEvvEEEEvNT_6ParamsE) ;  /* 0xffffff5404107950 */ /* 0x000fea0003c3ffff */
        .weak           $__internal_2_$__cuda_sm10x_tcgen05_guardrail_trap_unallocated_columns_being_dealloced
        .type           $__internal_2_$__cuda_sm10x_tcgen05_guardrail_trap_unallocated_columns_being_dealloced,@function
        .size           $__internal_2_$__cuda_sm10x_tcgen05_guardrail_trap_unallocated_columns_being_dealloced,(.L_x_196 - $__internal_2_$__cuda_sm10x_tcgen05_guardrail_trap_unallocated_columns_being_dealloced)
$__internal_2_$__cuda_sm10x_tcgen05_guardrail_trap_unallocated_columns_being_dealloced:
[----:B------:R-:W-:Y:S05]  /*abc0*/  BPT.TRAP 0x1 ;  /* 0x000000040000795c */ /* 0x000fea0000300000 */
[----:B------:R-:W-:-:S04]  /*abd0*/  HFMA2 R3, -RZ, RZ, 0, 0 ;  /* 0x00000000ff037431 */ /* 0x000fc800000001ff */
[----:B------:R-:W-:Y:S05]  /*abe0*/  RET.REL.NODEC R2 `(_ZN7cutlass13device_kernelINS_4gemm6kernel13GemmUniversalIN4cute5tupleIJiiiiEEENS1_10collective13CollectiveMmaINS1_35MainloopSm100TmaUmmaWarpSpecializedILi10ELi2ELi4ENS5_IJNS4_1CILi4EEESB_NSA_ILi1EEEEEEEENS5_IJNSA_ILi64EEENSA_ILi256EEESF_EEENS_12float_e4m3_tENS5_IJlSC_lEEESI_SJ_NS4_8TiledMMAINS4_8MMA_AtomIJNS4_10MMA_TraitsINS4_19SM100_MMA_F8F6F4_SSEJSI_SI_fSF_SG_NS4_17integral_constantINS4_4UMMA5MajorELSQ_0EEESR_NSO_INSP_7ScaleInELSS_0EEEST_EEEEEENS4_6LayoutINS5_IJSC_SC_SC_EEENS5_IJNSA_ILi0EEESY_SY_EEEEENS5_IJNS4_10UnderscoreES11_S11_EEEEENS4_23SM90_TMA_LOAD_MULTICASTENS4_14ComposedLayoutINS4_7SwizzleILi2ELi4ELi3EEENS4_18smem_ptr_flag_bitsILi8EEENSW_INS5_IJNSA_ILi8EEESF_EEENS5_IJSF_SC_EEEEEEEvNS4_8identityES14_S1E_vS1F_EENS_8epilogue10collective18CollectiveEpilogueINS1H_23Sm100TmaWarpSpecializedILi4ELi2ELi32ELb0ELb0EEEJSH_NS5_IJNSW_ISF_SC_EES1M_EEESI_SJ_SI_SJ_NS1H_6fusion15FusionCallbacksIS1L_NS1O_17LinearCombinationISI_fSI_fLNS_15FloatRoundStyleE2EEESH_S1N_JEEENS4_5SM1004TMEM4LOAD26SM100_TMEM_LOAD_16dp32b32xENS4_13SM90_TMA_LOADES1E_NS4_39AutoVectorizingCopyWithAssumedAlignmentILi128EEENS4_14SM90_TMA_STOREES1E_S20_S20_EEEvvEEEEvNT_6ParamsE) ;  /* 0xffffff5402047950 */ /* 0x000fea0003c3ffff */
.L_x_195:
[----:B------:R-:W-:-:S00]  /*abf0*/  BRA `(.L_x_195) ;  /* 0xfffffffc00fc7947 */ /* 0x000fc0000383ffff */
[----:B------:R-:W-:-:S00]  /*ac00*/  NOP ;  /* 0x0000000000007918 */ /* 0x000fc00000000000 */
[----:B------:R-:W-:-:S00]  /*ac10*/  NOP ;  /* 0x0000000000007918 */ /* 0x000fc00000000000 */
[----:B------:R-:W-:-:S00]  /*ac20*/  NOP ;  /* 0x0000000000007918 */ /* 0x000fc00000000000 */
[----:B------:R-:W-:-:S00]  /*ac30*/  NOP ;  /* 0x0000000000007918 */ /* 0x000fc00000000000 */
[----:B------:R-:W-:-:S00]  /*ac40*/  NOP ;  /* 0x0000000000007918 */ /* 0x000fc00000000000 */
[----:B------:R-:W-:-:S00]  /*ac50*/  NOP ;  /* 0x0000000000007918 */ /* 0x000fc00000000000 */
[----:B------:R-:W-:-:S00]  /*ac60*/  NOP ;  /* 0x0000000000007918 */ /* 0x000fc00000000000 */
[----:B------:R-:W-:-:S00]  /*ac70*/  NOP ;  /* 0x0000000000007918 */ /* 0x000fc00000000000 */
.L_x_196:


//--------------------- .nv.global.init           --------------------------
	.section	.nv.global.init,"aw",@progbits
.nv.global.init:
	.type		$str$27,@object
	.size		$str$27,($str$28 - $str$27)
$str$27:
        /*0000*/ 	.byte	0x28, 0x61, 0x64, 0x64, 0x72, 0x65, 0x73, 0x73, 0x20, 0x26, 0x20, 0x6d, 0x61, 0x73, 0x6b, 0x29
        /*0010*/ 	.byte	0x20, 0x3d, 0x3d, 0x20, 0x30, 0x00
	.type		$str$28,@object
	.size		$str$28,($str$26 - $str$28)
$str$28:
        /*0016*/ 	.byte	0x2f, 0x74, 0x6d, 0x70, 0x2f, 0x63, 0x75, 0x74, 0x6c, 0x61, 0x73, 0x73, 0x5f, 0x73, 0x77, 0x65
        /*0026*/ 	.byte	0x65, 0x70, 0x5f, 0x73, 0x72, 0x63, 0x2f, 0x69, 0x6e, 0x63, 0x6c, 0x75, 0x64, 0x65, 0x2f, 0x63
        /*0036*/ 	.byte	0x75, 0x74, 0x65, 0x2f, 0x70, 0x6f, 0x69, 0x6e, 0x74, 0x65, 0x72, 0x5f, 0x66, 0x6c, 0x61, 0x67
        /*0046*/ 	.byte	0x67, 0x65, 0x64, 0x2e, 0x68, 0x70, 0x70, 0x00
	.type		$str$26,@object
	.size		$str$26,($str$25 - $str$26)
$str$26:
        /*004e*/ 	.byte	0x2f, 0x74, 0x6d, 0x70, 0x2f, 0x63, 0x75, 0x74, 0x6c, 0x61, 0x73, 0x73, 0x5f, 0x73, 0x77, 0x65
        /*005e*/ 	.byte	0x65, 0x70, 0x5f, 0x73, 0x72, 0x63, 0x2f, 0x69, 0x6e, 0x63, 0x6c, 0x75, 0x64, 0x65, 0x2f, 0x63
        /*006e*/ 	.byte	0x75, 0x74, 0x65, 0x2f, 0x61, 0x74, 0x6f, 0x6d, 0x2f, 0x63, 0x6f, 0x70, 0x79, 0x5f, 0x74, 0x72
        /*007e*/ 	.byte	0x61, 0x69, 0x74, 0x73, 0x5f, 0x73, 0x6d, 0x31, 0x30, 0x30, 0x2e, 0x68, 0x70, 0x70, 0x00
	.type		$str$25,@object
	.size		$str$25,(__unnamed_1 - $str$25)
$str$25:
        /*008d*/ 	.byte	0x28, 0x28, 0x75, 0x69, 0x6e, 0x74, 0x33, 0x32, 0x5f, 0x74, 0x28, 0x74, 0x68, 0x72, 0x65, 0x61
        /*009d*/ 	.byte	0x64, 0x49, 0x64, 0x78, 0x2e, 0x78, 0x29, 0x20, 0x2f, 0x20, 0x33, 0x32, 0x29, 0x20, 0x25, 0x20
        /*00ad*/ 	.byte	0x34, 0x29, 0x20, 0x3d, 0x3d, 0x20, 0x28, 0x28, 0x28, 0x74, 0x6d, 0x65, 0x6d, 0x5f, 0x61, 0x64
        /*00bd*/ 	.byte	0x64, 0x72, 0x20, 0x3e, 0x3e, 0x20, 0x31, 0x36, 0x29, 0x20, 0x2f, 0x20, 0x33, 0x32, 0x29, 0x20
        /*00cd*/ 	.byte	0x25, 0x20, 0x34, 0x29, 0x00
	.type		__unnamed_1,@object
	.size		__unnamed_1,(__unnamed_2 - __unnamed_1)
__unnamed_1:
        /*00d2*/ 	.byte	0x61, 0x75, 0x74, 0x6f, 0x20, 0x63, 0x75, 0x74, 0x65, 0x3a, 0x3a, 0x61, 0x73, 0x5f, 0x70, 0x6f
        /* <DEDUP_REMOVED lines=24> */
        /*0262*/ 	.byte	0x3c, 0x34, 0x30, 0x39, 0x36, 0x3e, 0x3e, 0x3e, 0x3e, 0x5d, 0x00
	.type		__unnamed_2,@object
	.size		__unnamed_2,(__unnamed_3 - __unnamed_2)
__unnamed_2:
        /* <DEDUP_REMOVED lines=26> */
	.type		__unnamed_3,@object
	.size		__unnamed_3,(.L_3 - __unnamed_3)
__unnamed_3:
        /* <DEDUP_REMOVED lines=40> */
        /*0688*/ 	.byte	0x74, 0x65, 0x3a, 0x3a, 0x43, 0x3c, 0x30, 0x3e, 0x3e, 0x3e, 0x3e, 0x5d, 0x00
.L_3:


//--------------------- .nv.shared._ZN7cutlass13device_kernelINS_4gemm6kernel13GemmUniversalIN4cute5tupleIJiiiiEEENS1_10collective13CollectiveMmaINS1_35MainloopSm100TmaUmmaWarpSpecializedILi10ELi2ELi4ENS5_IJNS4_1CILi4EEESB_NSA_ILi1EEEEEEEENS5_IJNSA_ILi64EEENSA_ILi256EEESF_EEENS_12float_e4m3_tENS5_IJlSC_lEEESI_SJ_NS4_8TiledMMAINS4_8MMA_AtomIJNS4_10MMA_TraitsINS4_19SM100_MMA_F8F6F4_SSEJSI_SI_fSF_SG_NS4_17integral_constantINS4_4UMMA5MajorELSQ_0EEESR_NSO_INSP_7ScaleInELSS_0EEEST_EEEEEENS4_6LayoutINS5_IJSC_SC_SC_EEENS5_IJNSA_ILi0EEESY_SY_EEEEENS5_IJNS4_10UnderscoreES11_S11_EEEEENS4_23SM90_TMA_LOAD_MULTICASTENS4_14ComposedLayoutINS4_7SwizzleILi2ELi4ELi3EEENS4_18smem_ptr_flag_bitsILi8EEENSW_INS5_IJNSA_ILi8EEESF_EEENS5_IJSF_SC_EEEEEEEvNS4_8identityES14_S1E_vS1F_EENS_8epilogue10collective18CollectiveEpilogueINS1H_23Sm100TmaWarpSpecializedILi4ELi2ELi32ELb0ELb0EEEJSH_NS5_IJNSW_ISF_SC_EES1M_EEESI_SJ_SI_SJ_NS1H_6fusion15FusionCallbacksIS1L_NS1O_17LinearCombinationISI_fSI_fLNS_15FloatRoundStyleE2EEESH_S1N_JEEENS4_5SM1004TMEM4LOAD26SM100_TMEM_LOAD_16dp32b32xENS4_13SM90_TMA_LOADES1E_NS4_39AutoVectorizingCopyWithAssumedAlignmentILi128EEENS4_14SM90_TMA_STOREES1E_S20_S20_EEEvvEEEEvNT_6ParamsE --------------------------
	.section	.nv.shared._ZN7cutlass13device_kernelINS_4gemm6kernel13GemmUniversalIN4cute5tupleIJiiiiEEENS1_10collective13CollectiveMmaINS1_35MainloopSm100TmaUmmaWarpSpecializedILi10ELi2ELi4ENS5_IJNS4_1CILi4EEESB_NSA_ILi1EEEEEEEENS5_IJNSA_ILi64EEENSA_ILi256EEESF_EEENS_12float_e4m3_tENS5_IJlSC_lEEESI_SJ_NS4_8TiledMMAINS4_8MMA_AtomIJNS4_10MMA_TraitsINS4_19SM100_MMA_F8F6F4_SSEJSI_SI_fSF_SG_NS4_17integral_constantINS4_4UMMA5MajorELSQ_0EEESR_NSO_INSP_7ScaleInELSS_0EEEST_EEEEEENS4_6LayoutINS5_IJSC_SC_SC_EEENS5_IJNSA_ILi0EEESY_SY_EEEEENS5_IJNS4_10UnderscoreES11_S11_EEEEENS4_23SM90_TMA_LOAD_MULTICASTENS4_14ComposedLayoutINS4_7SwizzleILi2ELi4ELi3EEENS4_18smem_ptr_flag_bitsILi8EEENSW_INS5_IJNSA_ILi8EEESF_EEENS5_IJSF_SC_EEEEEEEvNS4_8identityES14_S1E_vS1F_EENS_8epilogue10collective18CollectiveEpilogueINS1H_23Sm100TmaWarpSpecializedILi4ELi2ELi32ELb0ELb0EEEJSH_NS5_IJNSW_ISF_SC_EES1M_EEESI_SJ_SI_SJ_NS1H_6fusion15FusionCallbacksIS1L_NS1O_17LinearCombinationISI_fSI_fLNS_15FloatRoundStyleE2EEESH_S1N_JEEENS4_5SM1004TMEM4LOAD26SM100_TMEM_LOAD_16dp32b32xENS4_13SM90_TMA_LOADES1E_NS4_39AutoVectorizingCopyWithAssumedAlignmentILi128EEENS4_14SM90_TMA_STOREES1E_S20_S20_EEEvvEEEEvNT_6ParamsE,"aw",@nobits
	.sectionflags	@""
	.align	16
	.zero		1024


//--------------------- .nv.shared.reserved.0     --------------------------
	.section	.nv.shared.reserved.0,"aw",@nobits
	.weak		__nv_reservedSMEM_offset_0_alias
	.size		__nv_reservedSMEM_offset_0_alias, 0, 64
	.other		__nv_reservedSMEM_offset_0_alias,@"STO_CUDA_RESERVED_SHARED STV_DEFAULT"
__nv_reservedSMEM_offset_0_alias:
	.zero		0
.nv.shared.reserved.0:
	.zero		64
	.weak		__nv_reservedSMEM_tcgen05_partition
	.type		__nv_reservedSMEM_tcgen05_partition,@object
	.size		__nv_reservedSMEM_tcgen05_partition,(.L_0 - __nv_reservedSMEM_tcgen05_partition)
__nv_reservedSMEM_tcgen05_partition:
	.zero		32
.L_0:


//--------------------- .nv.global                --------------------------
	.section	.nv.global,"aw",@nobits
.nv.global:
	.type		_ZN40_INTERNAL_5278bd7c_4_k_cu_243a3e99_315164cute1_E,@object
	.size		_ZN40_INTERNAL_5278bd7c_4_k_cu_243a3e99_315164cute1_E,(_ZN40_INTERNAL_5278bd7c_4_k_cu_243a3e99_315164cuda3std3__45__cpo6cbeginE - _ZN40_INTERNAL_5278bd7c_4_k_cu_243a3e99_315164cute1_E)
_ZN40_INTERNAL_5278bd7c_4_k_cu_243a3e99_315164cute1_E:
	.zero		1
	.type		_ZN40_INTERNAL_5278bd7c_4_k_cu_243a3e99_315164cuda3std3__45__cpo6cbeginE,@object
	.size		_ZN40_INTERNAL_5278bd7c_4_k_cu_243a3e99_315164cuda3std3__45__cpo6cbeginE,(_ZN40_INTERNAL_5278bd7c_4_k_cu_243a3e99_315164cuda3std3__48in_placeE - _ZN40_INTERNAL_5278bd7c_4_k_cu_243a3e99_315164cuda3std3__45__cpo6cbeginE)
_ZN40_INTERNAL_5278bd7c_4_k_cu_243a3e99_315164cuda3std3__45__cpo6cbeginE:
	.zero		1
	.type		_ZN40_INTERNAL_5278bd7c_4_k_cu_243a3e99_315164cuda3std3__48in_placeE,@object
	.size		_ZN40_INTERNAL_5278bd7c_4_k_cu_243a3e99_315164cuda3std3__48in_placeE,(_ZN40_INTERNAL_5278bd7c_4_k_cu_243a3e99_315164cuda3std6ranges3__45__cpo9iter_moveE - _ZN40_INTERNAL_5278bd7c_4_k_cu_243a3e99_315164cuda3std3__48in_placeE)
_ZN40_INTERNAL_5278bd7c_4_k_cu_243a3e99_315164cuda3std3__48in_placeE:
	.zero		1
	.type		_ZN40_INTERNAL_5278bd7c_4_k_cu_243a3e99_315164cuda3std6ranges3__45__cpo9iter_moveE,@object
	.size		_ZN40_INTERNAL_5278bd7c_4_k_cu_243a3e99_315164cuda3std6ranges3__45__cpo9iter_moveE,(_ZN40_INTERNAL_5278bd7c_4_k_cu_243a3e99_315164cuda3std3__45__cpo5beginE - _ZN40_INTERNAL_5278bd7c_4_k_cu_243a3e99_315164cuda3std6ranges3__45__cpo9iter_moveE)
_ZN40_INTERNAL_5278bd7c_4_k_cu_243a3e99_315164cuda3std6ranges3__45__cpo9iter_moveE:
	.zero		1
	.type		_ZN40_INTERNAL_5278bd7c_4_k_cu_243a3e99_315164cuda3std3__45__cpo5beginE,@object
	.size		_ZN40_INTERNAL_5278bd7c_4_k_cu_243a3e99_315164cuda3std3__45__cpo5beginE,(_ZN40_INTERNAL_5278bd7c_4_k_cu_243a3e99_315164cuda3std3__442_GLOBAL__N__5278bd7c_4_k_cu_243a3e99_315166ignoreE - _ZN40_INTERNAL_5278bd7c_4_k_cu_243a3e99_315164cuda3std3__45__cpo5beginE)
_ZN40_INTERNAL_5278bd7c_4_k_cu_243a3e99_315164cuda3std3__45__cpo5beginE:
	.zero		1
	.type		_ZN40_INTERNAL_5278bd7c_4_k_cu_243a3e99_315164cuda3std3__442_GLOBAL__N__5278bd7c_4_k_cu_243a3e99_315166ignoreE,@object
	.size		_ZN40_INTERNAL_5278bd7c_4_k_cu_243a3e99_315164cuda3std3__442_GLOBAL__N__5278bd7c_4_k_cu_243a3e99_315166ignoreE,(_ZN40_INTERNAL_5278bd7c_4_k_cu_243a3e99_315164cute7productE - _ZN40_INTERNAL_5278bd7c_4_k_cu_243a3e99_315164cuda3std3__442_GLOBAL__N__5278bd7c_4_k_cu_243a3e99_315166ignoreE)
_ZN40_INTERNAL_5278bd7c_4_k_cu_243a3e99_315164cuda3std3__442_GLOBAL__N__5278bd7c_4_k_cu_243a3e99_315166ignoreE:
	.zero		1
	.type		_ZN40_INTERNAL_5278bd7c_4_k_cu_243a3e99_315164cute7productE,@object
	.size		_ZN40_INTERNAL_5278bd7c_4_k_cu_243a3e99_315164cute7productE,(_ZN40_INTERNAL_5278bd7c_4_k_cu_243a3e99_315164cuda3std3__45__cpo3endE - _ZN40_INTERNAL_5278bd7c_4_k_cu_243a3e99_315164cute7productE)
_ZN40_INTERNAL_5278bd7c_4_k_cu_243a3e99_315164cute7productE:
	.zero		1
	.type		_ZN40_INTERNAL_5278bd7c_4_k_cu_243a3e99_315164cuda3std3__45__cpo3endE,@object
	.size		_ZN40_INTERNAL_5278bd7c_4_k_cu_243a3e99_315164cuda3std3__45__cpo3endE,(_ZN40_INTERNAL_5278bd7c_4_k_cu_243a3e99_315164cuda3std3__419piecewise_constructE - _ZN40_INTERNAL_5278bd7c_4_k_cu_243a3e99_315164cuda3std3__45__cpo3endE)
_ZN40_INTERNAL_5278bd7c_4_k_cu_243a3e99_315164cuda3std3__45__cpo3endE:
	.zero		1
	.type		_ZN40_INTERNAL_5278bd7c_4_k_cu_243a3e99_315164cuda3std3__419piecewise_constructE,@object
	.size		_ZN40_INTERNAL_5278bd7c_4_k_cu_243a3e99_315164cuda3std3__419piecewise_constructE,(_ZN40_INTERNAL_5278bd7c_4_k_cu_243a3e99_315164cuda3std3__45__cpo4cendE - _ZN40_INTERNAL_5278bd7c_4_k_cu_243a3e99_315164cuda3std3__419piecewise_constructE)
_ZN40_INTERNAL_5278bd7c_4_k_cu_243a3e99_315164cuda3std3__419piecewise_constructE:
	.zero		1
	.type		_ZN40_INTERNAL_5278bd7c_4_k_cu_243a3e99_315164cuda3std3__45__cpo4cendE,@object
	.size		_ZN40_INTERNAL_5278bd7c_4_k_cu_243a3e99_315164cuda3std3__45__cpo4cendE,(_ZN40_INTERNAL_5278bd7c_4_k_cu_243a3e99_315164cuda3std6ranges3__45__cpo4swapE - _ZN40_INTERNAL_5278bd7c_4_k_cu_243a3e99_315164cuda3std3__45__cpo4cendE)
_ZN40_INTERNAL_5278bd7c_4_k_cu_243a3e99_315164cuda3std3__45__cpo4cendE:
	.zero		1
	.type		_ZN40_INTERNAL_5278bd7c_4_k_cu_243a3e99_315164cuda3std6ranges3__45__cpo4swapE,@object
	.size		_ZN40_INTERNAL_5278bd7c_4_k_cu_243a3e99_315164cuda3std6ranges3__45__cpo4swapE,(.L_11 - _ZN40_INTERNAL_5278bd7c_4_k_cu_243a3e99_315164cuda3std6ranges3__45__cpo4swapE)
_ZN40_INTERNAL_5278bd7c_4_k_cu_243a3e99_315164cuda3std6ranges3__45__cpo4swapE:
	.zero		1
.L_11:


//--------------------- .nv.constant0._ZN7cutlass13device_kernelINS_4gemm6kernel13GemmUniversalIN4cute5tupleIJiiiiEEENS1_10collective13CollectiveMmaINS1_35MainloopSm100TmaUmmaWarpSpecializedILi10ELi2ELi4ENS5_IJNS4_1CILi4EEESB_NSA_ILi1EEEEEEEENS5_IJNSA_ILi64EEENSA_ILi256EEESF_EEENS_12float_e4m3_tENS5_IJlSC_lEEESI_SJ_NS4_8TiledMMAINS4_8MMA_AtomIJNS4_10MMA_TraitsINS4_19SM100_MMA_F8F6F4_SSEJSI_SI_fSF_SG_NS4_17integral_constantINS4_4UMMA5MajorELSQ_0EEESR_NSO_INSP_7ScaleInELSS_0EEEST_EEEEEENS4_6LayoutINS5_IJSC_SC_SC_EEENS5_IJNSA_ILi0EEESY_SY_EEEEENS5_IJNS4_10UnderscoreES11_S11_EEEEENS4_23SM90_TMA_LOAD_MULTICASTENS4_14ComposedLayoutINS4_7SwizzleILi2ELi4ELi3EEENS4_18smem_ptr_flag_bitsILi8EEENSW_INS5_IJNSA_ILi8EEESF_EEENS5_IJSF_SC_EEEEEEEvNS4_8identityES14_S1E_vS1F_EENS_8epilogue10collective18CollectiveEpilogueINS1H_23Sm100TmaWarpSpecializedILi4ELi2ELi32ELb0ELb0EEEJSH_NS5_IJNSW_ISF_SC_EES1M_EEESI_SJ_SI_SJ_NS1H_6fusion15FusionCallbacksIS1L_NS1O_17LinearCombinationISI_fSI_fLNS_15FloatRoundStyleE2EEESH_S1N_JEEENS4_5SM1004TMEM4LOAD26SM100_TMEM_LOAD_16dp32b32xENS4_13SM90_TMA_LOADES1E_NS4_39AutoVectorizingCopyWithAssumedAlignmentILi128EEENS4_14SM90_TMA_STOREES1E_S20_S20_EEEvvEEEEvNT_6ParamsE --------------------------
	.section	.nv.constant0._ZN7cutlass13device_kernelINS_4gemm6kernel13GemmUniversalIN4cute5tupleIJiiiiEEENS1_10collective13CollectiveMmaINS1_35MainloopSm100TmaUmmaWarpSpecializedILi10ELi2ELi4ENS5_IJNS4_1CILi4EEESB_NSA_ILi1EEEEEEEENS5_IJNSA_ILi64EEENSA_ILi256EEESF_EEENS_12float_e4m3_tENS5_IJlSC_lEEESI_SJ_NS4_8TiledMMAINS4_8MMA_AtomIJNS4_10MMA_TraitsINS4_19SM100_MMA_F8F6F4_SSEJSI_SI_fSF_SG_NS4_17integral_constantINS4_4UMMA5MajorELSQ_0EEESR_NSO_INSP_7ScaleInELSS_0EEEST_EEEEEENS4_6LayoutINS5_IJSC_SC_SC_EEENS5_IJNSA_ILi0EEESY_SY_EEEEENS5_IJNS4_10UnderscoreES11_S11_EEEEENS4_23SM90_TMA_LOAD_MULTICASTENS4_14ComposedLayoutINS4_7SwizzleILi2ELi4ELi3EEENS4_18smem_ptr_flag_bitsILi8EEENSW_INS5_IJNSA_ILi8EEESF_EEENS5_IJSF_SC_EEEEEEEvNS4_8identityES14_S1E_vS1F_EENS_8epilogue10collective18CollectiveEpilogueINS1H_23Sm100TmaWarpSpecializedILi4ELi2ELi32ELb0ELb0EEEJSH_NS5_IJNSW_ISF_SC_EES1M_EEESI_SJ_SI_SJ_NS1H_6fusion15FusionCallbacksIS1L_NS1O_17LinearCombinationISI_fSI_fLNS_15FloatRoundStyleE2EEESH_S1N_JEEENS4_5SM1004TMEM4LOAD26SM100_TMEM_LOAD_16dp32b32xENS4_13SM90_TMA_LOADES1E_NS4_39AutoVectorizingCopyWithAssumedAlignmentILi128EEENS4_14SM90_TMA_STOREES1E_S20_S20_EEEvvEEEEvNT_6ParamsE,"a",@progbits
	.sectionflags	@""
	.align	4
.nv.constant0._ZN7cutlass13device_kernelINS_4gemm6kernel13GemmUniversalIN4cute5tupleIJiiiiEEENS1_10collective13CollectiveMmaINS1_35MainloopSm100TmaUmmaWarpSpecializedILi10ELi2ELi4ENS5_IJNS4_1CILi4EEESB_NSA_ILi1EEEEEEEENS5_IJNSA_ILi64EEENSA_ILi256EEESF_EEENS_12float_e4m3_tENS5_IJlSC_lEEESI_SJ_NS4_8TiledMMAINS4_8MMA_AtomIJNS4_10MMA_TraitsINS4_19SM100_MMA_F8F6F4_SSEJSI_SI_fSF_SG_NS4_17integral_constantINS4_4UMMA5MajorELSQ_0EEESR_NSO_INSP_7ScaleInELSS_0EEEST_EEEEEENS4_6LayoutINS5_IJSC_SC_SC_EEENS5_IJNSA_ILi0EEESY_SY_EEEEENS5_IJNS4_10UnderscoreES11_S11_EEEEENS4_23SM90_TMA_LOAD_MULTICASTENS4_14ComposedLayoutINS4_7SwizzleILi2ELi4ELi3EEENS4_18smem_ptr_flag_bitsILi8EEENSW_INS5_IJNSA_ILi8EEESF_EEENS5_IJSF_SC_EEEEEEEvNS4_8identityES14_S1E_vS1F_EENS_8epilogue10collective18CollectiveEpilogueINS1H_23Sm100TmaWarpSpecializedILi4ELi2ELi32ELb0ELb0EEEJSH_NS5_IJNSW_ISF_SC_EES1M_EEESI_SJ_SI_SJ_NS1H_6fusion15FusionCallbacksIS1L_NS1O_17LinearCombinationISI_fSI_fLNS_15FloatRoundStyleE2EEESH_S1N_JEEENS4_5SM1004TMEM4LOAD26SM100_TMEM_LOAD_16dp32b32xENS4_13SM90_TMA_LOADES1E_NS4_39AutoVectorizingCopyWithAssumedAlignmentILi128EEENS4_14SM90_TMA_STOREES1E_S20_S20_EEEvvEEEEvNT_6ParamsE:
	.zero		2944


//--------------------- SYMBOLS --------------------------

	.type		.nv.reservedSmem.offset0,@object
	.size		.nv.reservedSmem.offset0,0x4
	.type		.nv.reservedSmem.cap,@object
	.size		.nv.reservedSmem.cap,0x4
	.type		__assertfail,@function
